	.headerflags	@"EF_CUDA_TEXMODE_UNIFIED EF_CUDA_64BIT_ADDRESS EF_CUDA_SM86 EF_CUDA_VIRTUAL_SM(EF_CUDA_SM86)"
	.elftype	@"ET_EXEC"


//--------------------- .nv.info                  --------------------------
	.section	.nv.info,"",@"SHT_CUDA_INFO"
	.align	4


	//----- nvinfo : EIATTR_REGCOUNT
	.align		4
        /*0000*/ 	.byte	0x04, 0x2f
        /*0002*/ 	.short	(.L_1 - .L_0)
	.align		4
.L_0:
        /*0004*/ 	.word	index@(triton_per_fused_add_3)
        /*0008*/ 	.word	0x00000028


	//----- nvinfo : EIATTR_FRAME_SIZE
	.align		4
.L_1:
        /*000c*/ 	.byte	0x04, 0x11
        /*000e*/ 	.short	(.L_3 - .L_2)
	.align		4
.L_2:
        /*0010*/ 	.word	index@(triton_per_fused_add_3)
        /*0014*/ 	.word	0x00000000


	//----- nvinfo : EIATTR_MIN_STACK_SIZE
	.align		4
.L_3:
        /*0018*/ 	.byte	0x04, 0x12
        /*001a*/ 	.short	(.L_5 - .L_4)
	.align		4
.L_4:
        /*001c*/ 	.word	index@(triton_per_fused_add_3)
        /*0020*/ 	.word	0x00000000
.L_5:


//--------------------- .nv.info.triton_per_fused_add_3 --------------------------
	.section	.nv.info.triton_per_fused_add_3,"",@"SHT_CUDA_INFO"
	.sectionflags	@""
	.align	4


	//----- nvinfo : EIATTR_CUDA_API_VERSION
	.align		4
        /*0000*/ 	.byte	0x04, 0x37
        /*0002*/ 	.short	(.L_7 - .L_6)
.L_6:
        /*0004*/ 	.word	0x00000080


	//----- nvinfo : EIATTR_SW2861232_WAR
	.align		4
.L_7:
        /*0008*/ 	.byte	0x01, 0x35
	.zero		2


	//----- nvinfo : EIATTR_PARAM_CBANK
	.align		4
        /*000c*/ 	.byte	0x04, 0x0a
        /*000e*/ 	.short	(.L_9 - .L_8)
	.align		4
.L_8:
        /*0010*/ 	.word	index@(.nv.constant0.triton_per_fused_add_3)
        /*0014*/ 	.short	0x0160
        /*0016*/ 	.short	0x0038


	//----- nvinfo : EIATTR_CBANK_PARAM_SIZE
	.align		4
.L_9:
        /*0018*/ 	.byte	0x03, 0x19
        /*001a*/ 	.short	0x0038


	//----- nvinfo : EIATTR_KPARAM_INFO
	.align		4
        /*001c*/ 	.byte	0x04, 0x17
        /*001e*/ 	.short	(.L_11 - .L_10)
.L_10:
        /*0020*/ 	.word	0x00000000
        /*0024*/ 	.short	0x0007
        /*0026*/ 	.short	0x0030
        /*0028*/ 	.byte	0x00, 0xf4, 0x21, 0x00


	//----- nvinfo : EIATTR_KPARAM_INFO
	.align		4
.L_11:
        /*002c*/ 	.byte	0x04, 0x17
        /*002e*/ 	.short	(.L_13 - .L_12)
.L_12:
        /*0030*/ 	.word	0x00000000
        /*0034*/ 	.short	0x0006
        /*0036*/ 	.short	0x0028
        /*0038*/ 	.byte	0x00, 0xf0, 0x11, 0x00


	//----- nvinfo : EIATTR_KPARAM_INFO
	.align		4
.L_13:
        /*003c*/ 	.byte	0x04, 0x17
        /*003e*/ 	.short	(.L_15 - .L_14)
.L_14:
        /*0040*/ 	.word	0x00000000
        /*0044*/ 	.short	0x0005
        /*0046*/ 	.short	0x0024
        /*0048*/ 	.byte	0x00, 0xf0, 0x11, 0x00


	//----- nvinfo : EIATTR_KPARAM_INFO
	.align		4
.L_15:
        /*004c*/ 	.byte	0x04, 0x17
        /*004e*/ 	.short	(.L_17 - .L_16)
.L_16:
        /*0050*/ 	.word	0x00000000
        /*0054*/ 	.short	0x0004
        /*0056*/ 	.short	0x0020
        /*0058*/ 	.byte	0x00, 0xf0, 0x11, 0x00


	//----- nvinfo : EIATTR_KPARAM_INFO
	.align		4
.L_17:
        /*005c*/ 	.byte	0x04, 0x17
        /*005e*/ 	.short	(.L_19 - .L_18)
.L_18:
        /*0060*/ 	.word	0x00000000
        /*0064*/ 	.short	0x0003
        /*0066*/ 	.short	0x0018
        /*0068*/ 	.byte	0x00, 0xf4, 0x21, 0x00


	//----- nvinfo : EIATTR_KPARAM_INFO
	.align		4
.L_19:
        /*006c*/ 	.byte	0x04, 0x17
        /*006e*/ 	.short	(.L_21 - .L_20)
.L_20:
        /*0070*/ 	.word	0x00000000
        /*0074*/ 	.short	0x0002
        /*0076*/ 	.short	0x0010
        /*0078*/ 	.byte	0x00, 0xf4, 0x21, 0x00


	//----- nvinfo : EIATTR_KPARAM_INFO
	.align		4
.L_21:
        /*007c*/ 	.byte	0x04, 0x17
        /*007e*/ 	.short	(.L_23 - .L_22)
.L_22:
        /*0080*/ 	.word	0x00000000
        /*0084*/ 	.short	0x0001
        /*0086*/ 	.short	0x0008
        /*0088*/ 	.byte	0x00, 0xf4, 0x21, 0x00


	//----- nvinfo : EIATTR_KPARAM_INFO
	.align		4
.L_23:
        /*008c*/ 	.byte	0x04, 0x17
        /*008e*/ 	.short	(.L_25 - .L_24)
.L_24:
        /*0090*/ 	.word	0x00000000
        /*0094*/ 	.short	0x0000
        /*0096*/ 	.short	0x0000
        /*0098*/ 	.byte	0x00, 0xf4, 0x21, 0x00


	//----- nvinfo : EIATTR_MAXREG_COUNT
	.align		4
.L_25:
        /*009c*/ 	.byte	0x03, 0x1b
        /*009e*/ 	.short	0x00ff


	//----- nvinfo : EIATTR_COOP_GROUP_MASK_REGIDS
	.align		4
        /*00a0*/ 	.byte	0x04, 0x29
        /*00a2*/ 	.short	(.L_27 - .L_26)


	//   ....[0]....
.L_26:
        /*00a4*/ 	.word	0xffffffff


	//   ....[1]....
        /*00a8*/ 	.word	0xffffffff


	//   ....[2]....
        /*00ac*/ 	.word	0xffffffff


	//   ....[3]....
        /*00b0*/ 	.word	0xffffffff


	//   ....[4]....
        /*00b4*/ 	.word	0xffffffff


	//   ....[5]....
        /*00b8*/ 	.word	0xffffffff


	//   ....[6]....
        /*00bc*/ 	.word	0xffffffff


	//   ....[7]....
        /*00c0*/ 	.word	0xffffffff


	//   ....[8]....
        /*00c4*/ 	.word	0xffffffff


	//   ....[9]....
        /*00c8*/ 	.word	0xffffffff


	//   ....[10]....
        /*00cc*/ 	.word	0xffffffff


	//   ....[11]....
        /*00d0*/ 	.word	0xffffffff


	//   ....[12]....
        /*00d4*/ 	.word	0xffffffff


	//   ....[13]....
        /*00d8*/ 	.word	0xffffffff


	//   ....[14]....
        /*00dc*/ 	.word	0xffffffff


	//   ....[15]....
        /*00e0*/ 	.word	0xffffffff


	//   ....[16]....
        /*00e4*/ 	.word	0xffffffff


	//   ....[17]....
        /*00e8*/ 	.word	0xffffffff


	//   ....[18]....
        /*00ec*/ 	.word	0xffffffff


	//   ....[19]....
        /*00f0*/ 	.word	0xffffffff


	//----- nvinfo : EIATTR_COOP_GROUP_INSTR_OFFSETS
	.align		4
.L_27:
        /*00f4*/ 	.byte	0x04, 0x28
        /*00f6*/ 	.short	(.L_29 - .L_28)


	//   ....[0]....
.L_28:
        /*00f8*/ 	.word	0x00001120


	//   ....[1]....
        /*00fc*/ 	.word	0x000011a0


	//   ....[2]....
        /*0100*/ 	.word	0x000011d0


	//   ....[3]....
        /*0104*/ 	.word	0x00001200


	//   ....[4]....
        /*0108*/ 	.word	0x00001390


	//   ....[5]....
        /*010c*/ 	.word	0x000013b0


	//   ....[6]....
        /*0110*/ 	.word	0x00001420


	//   ....[7]....
        /*0114*/ 	.word	0x00001440


	//   ....[8]....
        /*0118*/ 	.word	0x000014a0


	//   ....[9]....
        /*011c*/ 	.word	0x000014d0


	//   ....[10]....
        /*0120*/ 	.word	0x00001ba0


	//   ....[11]....
        /*0124*/ 	.word	0x00001c60


	//   ....[12]....
        /*0128*/ 	.word	0x00001d50


	//   ....[13]....
        /*012c*/ 	.word	0x00001d90


	//   ....[14]....
        /*0130*/ 	.word	0x00001ec0


	//   ....[15]....
        /*0134*/ 	.word	0x00001ed0


	//   ....[16]....
        /*0138*/ 	.word	0x00001f00


	//   ....[17]....
        /*013c*/ 	.word	0x00001f10


	//   ....[18]....
        /*0140*/ 	.word	0x00001f40


	//   ....[19]....
        /*0144*/ 	.word	0x00001f50


	//----- nvinfo : EIATTR_EXIT_INSTR_OFFSETS
	.align		4
.L_29:
        /*0148*/ 	.byte	0x04, 0x1c
        /*014a*/ 	.short	(.L_31 - .L_30)


	//   ....[0]....
.L_30:
        /*014c*/ 	.word	0x000020d0


	//   ....[1]....
        /*0150*/ 	.word	0x00002110


	//----- nvinfo : EIATTR_REQNTID
	.align		4
.L_31:
        /*0154*/ 	.byte	0x04, 0x10
        /*0156*/ 	.short	(.L_33 - .L_32)
.L_32:
        /*0158*/ 	.word	0x00000100
        /*015c*/ 	.word	0x00000001
        /*0160*/ 	.word	0x00000001
.L_33:


//--------------------- .nv.callgraph             --------------------------
	.section	.nv.callgraph,"",@"SHT_CUDA_CALLGRAPH"
	.align	4
	.sectionentsize	8
	.align		4
        /*0000*/ 	.word	0x00000000
	.align		4
        /*0004*/ 	.word	0xffffffff
	.align		4
        /*0008*/ 	.word	0x00000000
	.align		4
        /*000c*/ 	.word	0xfffffffe
	.align		4
        /*0010*/ 	.word	0x00000000
	.align		4
        /*0014*/ 	.word	0xfffffffd
	.align		4
        /*0018*/ 	.word	0x00000000
	.align		4
        /*001c*/ 	.word	0xfffffffc


//--------------------- .nv.rel.action            --------------------------
	.section	.nv.rel.action,"",@"SHT_CUDA_RELOCINFO"
	.align	8
	.sectionentsize	8
        /*0000*/ 	.byte	0x73, 0x00, 0x00, 0x00, 0x00, 0x00, 0x00, 0x00, 0x00, 0x00, 0x00, 0x11, 0x25, 0x00, 0x05, 0x36


//--------------------- .nv.constant0.triton_per_fused_add_3 --------------------------
	.section	.nv.constant0.triton_per_fused_add_3,"a",@progbits
	.sectionflags	@""
	.align	4
.nv.constant0.triton_per_fused_add_3:
	.zero		408


//--------------------- .text.triton_per_fused_add_3 --------------------------
	.section	.text.triton_per_fused_add_3,"ax",@progbits
	.sectionflags	@"SHF_BARRIERS=1"
	.sectioninfo	@"SHI_REGISTERS=40"
	.align	128
        .global         triton_per_fused_add_3
        .type           triton_per_fused_add_3,@function
        .size           triton_per_fused_add_3,(.L_x_1 - triton_per_fused_add_3)
        .other          triton_per_fused_add_3,@"STO_CUDA_ENTRY STV_DEFAULT"
triton_per_fused_add_3:
.text.triton_per_fused_add_3:
[----:B------:R-:W-:Y:S02]  /*0000*/  IMAD.MOV.U32 R1, RZ, RZ, c[0x0][0x28] ;  /* 0x00000a00ff017624 */ /* 0x000fe400078e00ff */
[----:B------:R-:W0:Y:S01]  /*0010*/  S2R R3, SR_TID.X ;  /* 0x0000000000037919 */ /* 0x000e220000002100 */
[----:B------:R-:W-:Y:S01]  /*0020*/  IMAD.MOV.U32 R20, RZ, RZ, 0x4 ;  /* 0x00000004ff147424 */ /* 0x000fe200078e00ff */
[----:B------:R-:W-:Y:S02]  /*0030*/  CS2R R10, SRZ ;  /* 0x00000000000a7805 */ /* 0x000fe4000001ff00 */
[----:B------:R-:W1:Y:S04]  /*0040*/  S2R R2, SR_CTAID.X ;  /* 0x0000000000027919 */ /* 0x000e680000002500 */
[----:B------:R-:W2:Y:S01]  /*0050*/  S2R R0, SR_CTAID.Y ;  /* 0x0000000000007919 */ /* 0x000ea20000002600 */
[--C-:B0-----:R-:W-:Y:S01]  /*0060*/  SHF.R.U32.HI R5, RZ, 0x7, R3.reuse ;  /* 0x00000007ff057819 */ /* 0x101fe20000011603 */
[----:B------:R-:W-:Y:S01]  /*0070*/  IMAD.SHL.U32 R13, R3, 0x4, RZ ;  /* 0x00000004030d7824 */ /* 0x000fe200078e00ff */
[----:B------:R-:W-:Y:S01]  /*0080*/  SHF.R.U32.HI R24, RZ, 0x4, R3 ;  /* 0x00000004ff187819 */ /* 0x000fe20000011603 */
[----:B-1----:R-:W-:Y:S01]  /*0090*/  IMAD.SHL.U32 R2, R2, 0x8, RZ ;  /* 0x0000000802027824 */ /* 0x002fe200078e00ff */
[----:B------:R-:W-:-:S02]  /*00a0*/  SGXT.U32 R5, R5, 0x1 ;  /* 0x000000010505781a */ /* 0x000fc40000000000 */
[----:B------:R-:W-:Y:S01]  /*00b0*/  SGXT.U32 R24, R24, 0x3 ;  /* 0x000000031818781a */ /* 0x000fe20000000000 */
[C---:B--2---:R-:W-:Y:S01]  /*00c0*/  IMAD.SHL.U32 R22, R0.reuse, 0x8, RZ ;  /* 0x0000000800167824 */ /* 0x044fe200078e00ff */
[----:B------:R-:W-:Y:S02]  /*00d0*/  ISETP.NE.AND P0, PT, R0, RZ, PT ;  /* 0x000000ff0000720c */ /* 0x000fe40003f05270 */
[----:B------:R-:W-:Y:S02]  /*00e0*/  LOP3.LUT R7, R5, R2, RZ, 0xfc, !PT ;  /* 0x0000000205077212 */ /* 0x000fe400078efcff */
[----:B------:R-:W-:Y:S02]  /*00f0*/  LOP3.LUT R8, R13, 0x3c, RZ, 0xc0, !PT ;  /* 0x0000003c0d087812 */ /* 0x000fe400078ec0ff */
[C---:B------:R-:W-:Y:S02]  /*0100*/  ISETP.LT.AND P1, PT, R7.reuse, 0x40, !P0 ;  /* 0x000000400700780c */ /* 0x040fe40004721270 */
[----:B------:R-:W-:Y:S01]  /*0110*/  LOP3.LUT R6, R24, R22, RZ, 0xfc, !PT ;  /* 0x0000001618067212 */ /* 0x000fe200078efcff */
[C---:B------:R-:W-:Y:S01]  /*0120*/  IMAD R9, R7.reuse, 0x40, R8 ;  /* 0x0000004007097824 */ /* 0x040fe200078e0208 */
[----:B------:R-:W-:-:S03]  /*0130*/  LOP3.LUT R12, R7, 0x2, RZ, 0xfc, !PT ;  /* 0x00000002070c7812 */ /* 0x000fc600078efcff */
[----:B------:R-:W-:Y:S01]  /*0140*/  IMAD.SHL.U32 R14, R6, 0x1000, RZ ;  /* 0x00001000060e7824 */ /* 0x000fe200078e00ff */
[----:B------:R-:W-:-:S03]  /*0150*/  ISETP.LT.AND P2, PT, R12, 0x40, !P0 ;  /* 0x000000400c00780c */ /* 0x000fc60004741270 */
[----:B------:R-:W-:Y:S02]  /*0160*/  IMAD.IADD R15, R9, 0x1, R14 ;  /* 0x00000001090f7824 */ /* 0x000fe400078e020e */
[----:B------:R-:W-:Y:S01]  /*0170*/  @P1 IMAD.MOV.U32 R4, RZ, RZ, 0x0 ;  /* 0x00000000ff041424 */ /* 0x000fe200078e00ff */
[----:B------:R-:W-:Y:S01]  /*0180*/  CS2R R8, SRZ ;  /* 0x0000000000087805 */ /* 0x000fe2000001ff00 */
[----:B------:R-:W-:Y:S02]  /*0190*/  @P1 IMAD.MOV.U32 R5, RZ, RZ, 0x14f00000 ;  /* 0x14f00000ff051424 */ /* 0x000fe400078e00ff */
[----:B------:R0:W1:Y:S08]  /*01a0*/  @P1 R2UR UR4, R4 ;  /* 0x00000000040413c2 */ /* 0x00007000000e0000 */
[----:B------:R0:W1:Y:S01]  /*01b0*/  @P1 R2UR UR5, R5 ;  /* 0x00000000050513c2 */ /* 0x00006200000e0000 */
[----:B------:R-:W-:Y:S01]  /*01c0*/  LOP3.LUT R21, R7, 0x4, RZ, 0xfc, !PT ;  /* 0x0000000407157812 */ /* 0x000fe200078efcff */
[----:B0-----:R-:W-:Y:S01]  /*01d0*/  IMAD.WIDE R4, R15, R20, c[0x0][0x160] ;  /* 0x000058000f047625 */ /* 0x001fe200078e0214 */
[----:B------:R-:W-:-:S04]  /*01e0*/  LOP3.LUT R23, R7, 0x6, RZ, 0xfc, !PT ;  /* 0x0000000607177812 */ /* 0x000fc800078efcff */
[----:B------:R-:W-:Y:S01]  /*01f0*/  ISETP.LT.AND P3, PT, R23, 0x40, !P0 ;  /* 0x000000401700780c */ /* 0x000fe20004761270 */
[----:B------:R-:W-:Y:S01]  /*0200*/  @P2 IMAD.MOV.U32 R6, RZ, RZ, 0x0 ;  /* 0x00000000ff062424 */ /* 0x000fe200078e00ff */
[----:B-1----:R0:W2:Y:S01]  /*0210*/  @P1 LDG.E.EL.128 R8, desc[UR4][R4.64] ;  /* 0x0000000404081981 */ /* 0x0020a2200c2e1d00 */
[----:B------:R-:W-:Y:S01]  /*0220*/  ISETP.LT.AND P1, PT, R21, 0x40, !P0 ;  /* 0x000000401500780c */ /* 0x000fe20004721270 */
[----:B------:R-:W-:Y:S01]  /*0230*/  @P2 IMAD.MOV.U32 R7, RZ, RZ, 0x14f00000 ;  /* 0x14f00000ff072424 */ /* 0x000fe200078e00ff */
[----:B------:R-:W1:Y:S08]  /*0240*/  @P2 R2UR UR4, R6 ;  /* 0x00000000060423c2 */ /* 0x000e7000000e0000 */
[----:B------:R-:W-:Y:S01]  /*0250*/  @P3 IMAD.MOV.U32 R18, RZ, RZ, 0x0 ;  /* 0x00000000ff123424 */ /* 0x000fe200078e00ff */
[----:B------:R-:W-:Y:S01]  /*0260*/  LOP3.LUT R28, R14, 0x3c, R13, 0xf8, !PT ;  /* 0x0000003c0e1c7812 */ /* 0x000fe200078ef80d */
[----:B------:R-:W-:Y:S01]  /*0270*/  @P3 IMAD.MOV.U32 R19, RZ, RZ, 0x14f00000 ;  /* 0x14f00000ff133424 */ /* 0x000fe200078e00ff */
[----:B------:R-:W-:-:S03]  /*0280*/  CS2R R14, SRZ ;  /* 0x00000000000e7805 */ /* 0x000fc6000001ff00 */
[--C-:B------:R-:W-:Y:S01]  /*0290*/  IMAD R27, R12, 0x40, R28.reuse ;  /* 0x000000400c1b7824 */ /* 0x100fe200078e021c */
[----:B------:R-:W1:Y:S01]  /*02a0*/  @P2 R2UR UR5, R7 ;  /* 0x00000000070523c2 */ /* 0x000e6200000e0000 */
[----:B------:R-:W-:Y:S01]  /*02b0*/  CS2R R12, SRZ ;  /* 0x00000000000c7805 */ /* 0x000fe2000001ff00 */
[----:B------:R-:W-:Y:S02]  /*02c0*/  IMAD R29, R21, 0x40, R28 ;  /* 0x00000040151d7824 */ /* 0x000fe400078e021c */
[----:B------:R-:W-:Y:S02]  /*02d0*/  @P1 IMAD.MOV.U32 R16, RZ, RZ, 0x0 ;  /* 0x00000000ff101424 */ /* 0x000fe400078e00ff */
[----:B------:R-:W-:Y:S02]  /*02e0*/  @P1 IMAD.MOV.U32 R17, RZ, RZ, 0x14f00000 ;  /* 0x14f00000ff111424 */ /* 0x000fe400078e00ff */
[----:B------:R3:W4:Y:S01]  /*02f0*/  @P1 R2UR UR6, R16 ;  /* 0x00000000100613c2 */ /* 0x00072200000e0000 */
[----:B------:R-:W-:-:S04]  /*0300*/  IMAD.WIDE R26, R27, R20, c[0x0][0x160] ;  /* 0x000058001b1a7625 */ /* 0x000fc800078e0214 */
[----:B------:R-:W-:-:S03]  /*0310*/  IMAD R31, R23, 0x40, R28 ;  /* 0x00000040171f7824 */ /* 0x000fc600078e021c */
[----:B------:R3:W4:Y:S08]  /*0320*/  @P1 R2UR UR7, R17 ;  /* 0x00000000110713c2 */ /* 0x00073000000e0000 */
[----:B------:R5:W4:Y:S08]  /*0330*/  @P3 R2UR UR8, R18 ;  /* 0x00000000120833c2 */ /* 0x000b3000000e0000 */
[----:B------:R5:W4:Y:S01]  /*0340*/  @P3 R2UR UR9, R19 ;  /* 0x00000000130933c2 */ /* 0x000b2200000e0000 */
[----:B---3--:R-:W-:Y:S01]  /*0350*/  CS2R R16, SRZ ;  /* 0x0000000000107805 */ /* 0x008fe2000001ff00 */
[-C--:B------:R-:W-:Y:S01]  /*0360*/  IMAD.WIDE R28, R29, R20.reuse, c[0x0][0x160] ;  /* 0x000058001d1c7625 */ /* 0x080fe200078e0214 */
[----:B-1----:R1:W3:Y:S01]  /*0370*/  @P2 LDG.E.EL.128 R12, desc[UR4][R26.64] ;  /* 0x000000041a0c2981 */ /* 0x0022e2200c2e1d00 */
[----:B0-----:R-:W-:Y:S01]  /*0380*/  CS2R R4, SRZ ;  /* 0x0000000000047805 */ /* 0x001fe2000001ff00 */
[----:B------:R-:W-:Y:S01]  /*0390*/  CS2R R6, SRZ ;  /* 0x0000000000067805 */ /* 0x000fe2000001ff00 */
[----:B------:R-:W-:Y:S01]  /*03a0*/  IMAD.WIDE R30, R31, R20, c[0x0][0x160] ;  /* 0x000058001f1e7625 */ /* 0x000fe200078e0214 */
[----:B-----5:R-:W-:-:S06]  /*03b0*/  CS2R R18, SRZ ;  /* 0x0000000000127805 */ /* 0x020fcc000001ff00 */
[----:B----4-:R0:W4:Y:S04]  /*03c0*/  @P1 LDG.E.EL.128 R16, desc[UR6][R28.64] ;  /* 0x000000061c101981 */ /* 0x010128200c2e1d00 */
[----:B------:R5:W4:Y:S01]  /*03d0*/  @P3 LDG.E.EL.128 R4, desc[UR8][R30.64] ;  /* 0x000000081e043981 */ /* 0x000b22200c2e1d00 */
[----:B------:R-:W-:Y:S01]  /*03e0*/  SHF.R.U32.HI R21, RZ, 0x1, R3 ;  /* 0x00000001ff157819 */ /* 0x000fe20000011603 */
[C---:B------:R-:W-:Y:S01]  /*03f0*/  IMAD.SHL.U32 R23, R3.reuse, 0x20, RZ ;  /* 0x0000002003177824 */ /* 0x040fe200078e00ff */
[----:B------:R-:W-:Y:S02]  /*0400*/  LOP3.LUT R25, R3, 0x80, RZ, 0xc0, !PT ;  /* 0x0000008003197812 */ /* 0x000fe400078ec0ff */
[----:B------:R-:W-:Y:S02]  /*0410*/  SGXT.U32 R21, R21, 0x3 ;  /* 0x000000031515781a */ /* 0x000fe40000000000 */
[----:B------:R-:W-:-:S02]  /*0420*/  LOP3.LUT R34, R23, 0x1e0, RZ, 0xc0, !PT ;  /* 0x000001e017227812 */ /* 0x000fc400078ec0ff */
[----:B------:R-:W-:Y:S02]  /*0430*/  LOP3.LUT R32, R21, R2, RZ, 0xfc, !PT ;  /* 0x0000000215207212 */ /* 0x000fe400078efcff */
[----:B------:R-:W-:Y:S01]  /*0440*/  LOP3.LUT R21, R3, 0x1, RZ, 0xc0, !PT ;  /* 0x0000000103157812 */ /* 0x000fe200078ec0ff */
[----:B------:R-:W-:Y:S01]  /*0450*/  IMAD R25, R25, 0x4, R34 ;  /* 0x0000000419197824 */ /* 0x000fe200078e0222 */
[----:B------:R-:W-:-:S03]  /*0460*/  ISETP.LT.AND P0, PT, R32, 0x40, !P0 ;  /* 0x000000402000780c */ /* 0x000fc60004701270 */
[----:B------:R-:W-:Y:S01]  /*0470*/  IMAD.SHL.U32 R21, R21, 0x4, RZ ;  /* 0x0000000415157824 */ /* 0x000fe200078e00ff */
[C---:B0-----:R-:W-:Y:S02]  /*0480*/  IADD3 R28, R25.reuse, 0x10, RZ ;  /* 0x00000010191c7810 */ /* 0x041fe40007ffe0ff */
[C---:B-----5:R-:W-:Y:S01]  /*0490*/  IADD3 R30, R25.reuse, 0x18, RZ ;  /* 0x00000018191e7810 */ /* 0x060fe20007ffe0ff */
[----:B------:R-:W-:Y:S01]  /*04a0*/  IMAD.IADD R23, R22, 0x1, R21 ;  /* 0x0000000116177824 */ /* 0x000fe200078e0215 */
[C---:B------:R-:W-:Y:S02]  /*04b0*/  IADD3 R22, R25.reuse, 0x8, RZ ;  /* 0x0000000819167810 */ /* 0x040fe40007ffe0ff */
[C---:B------:R-:W-:Y:S01]  /*04c0*/  LOP3.LUT R24, R25.reuse, R24, RZ, 0xfc, !PT ;  /* 0x0000001819187212 */ /* 0x040fe200078efcff */
[----:B------:R-:W-:Y:S01]  /*04d0*/  IMAD R23, R32, 0x200, R23 ;  /* 0x0000020020177824 */ /* 0x000fe200078e0217 */
[----:B------:R-:W-:Y:S01]  /*04e0*/  SHF.R.U32.HI R29, RZ, 0x1, R25 ;  /* 0x00000001ff1d7819 */ /* 0x000fe20000011619 */
[----:B-1----:R-:W-:Y:S01]  /*04f0*/  @P0 IMAD.MOV.U32 R27, RZ, RZ, 0x14f00000 ;  /* 0x14f00000ff1b0424 */ /* 0x002fe200078e00ff */
[----:B------:R-:W-:Y:S01]  /*0500*/  SHF.R.U32.HI R33, RZ, 0x1, R22 ;  /* 0x00000001ff217819 */ /* 0x000fe20000011616 */
[----:B------:R-:W-:Y:S01]  /*0510*/  @P0 IMAD.MOV.U32 R26, RZ, RZ, 0x0 ;  /* 0x00000000ff1a0424 */ /* 0x000fe200078e00ff */
[----:B------:R-:W-:Y:S01]  /*0520*/  SHF.R.U32.HI R35, RZ, 0x1, R28 ;  /* 0x00000001ff237819 */ /* 0x000fe2000001161c */
[C---:B------:R-:W-:Y:S01]  /*0530*/  IMAD R31, R24.reuse, 0x4, R29 ;  /* 0x00000004181f7824 */ /* 0x040fe200078e021d */
[----:B------:R-:W-:Y:S01]  /*0540*/  SHF.R.U32.HI R37, RZ, 0x1, R30 ;  /* 0x00000001ff257819 */ /* 0x000fe2000001161e */
[----:B------:R0:W1:Y:S01]  /*0550*/  @P0 R2UR UR5, R27 ;  /* 0x000000001b0503c2 */ /* 0x00006200000e0000 */
[----:B------:R-:W-:Y:S01]  /*0560*/  IMAD R22, R24, 0x4, R33 ;  /* 0x0000000418167824 */ /* 0x000fe200078e0221 */
[C---:B------:R-:W-:Y:S01]  /*0570*/  IADD3 R30, R25.reuse, 0x400, RZ ;  /* 0x00000400191e7810 */ /* 0x040fe20007ffe0ff */
[----:B------:R-:W-:Y:S01]  /*0580*/  @P0 IMAD.MOV.U32 R28, RZ, RZ, 0x0 ;  /* 0x00000000ff1c0424 */ /* 0x000fe200078e00ff */
[C---:B------:R-:W-:Y:S01]  /*0590*/  IADD3 R32, R25.reuse, 0x408, RZ ;  /* 0x0000040819207810 */ /* 0x040fe20007ffe0ff */
[----:B------:R-:W-:Y:S01]  /*05a0*/  @P0 IMAD.MOV.U32 R29, RZ, RZ, 0x14f00000 ;  /* 0x14f00000ff1d0424 */ /* 0x000fe200078e00ff */
[----:B------:R-:W-:-:S02]  /*05b0*/  IADD3 R34, R25, 0x410, RZ ;  /* 0x0000041019227810 */ /* 0x000fc40007ffe0ff */
[----:B------:R5:W1:Y:S01]  /*05c0*/  @P0 R2UR UR4, R26 ;  /* 0x000000001a0403c2 */ /* 0x000a6200000e0000 */
[C---:B0-----:R-:W-:Y:S01]  /*05d0*/  IMAD R27, R24.reuse, 0x4, R35 ;  /* 0x00000004181b7824 */ /* 0x041fe200078e0223 */
[C---:B------:R-:W-:Y:S02]  /*05e0*/  IADD3 R36, R25.reuse, 0x418, RZ ;  /* 0x0000041819247810 */ /* 0x040fe40007ffe0ff */
[C---:B------:R-:W-:Y:S02]  /*05f0*/  IADD3 R33, R25.reuse, 0x818, RZ ;  /* 0x0000081819217810 */ /* 0x040fe40007ffe0ff */
[C---:B------:R-:W-:Y:S01]  /*0600*/  IADD3 R35, R25.reuse, 0xc00, RZ ;  /* 0x00000c0019237810 */ /* 0x040fe20007ffe0ff */
[----:B-----5:R-:W-:Y:S01]  /*0610*/  IMAD R26, R24, 0x4, R37 ;  /* 0x00000004181a7824 */ /* 0x020fe200078e0225 */
[----:B------:R0:W5:Y:S01]  /*0620*/  @P0 R2UR UR6, R28 ;  /* 0x000000001c0603c2 */ /* 0x00016200000e0000 */
[----:B------:R-:W-:Y:S02]  /*0630*/  IADD3 R37, R25, 0x810, RZ ;  /* 0x0000081019257810 */ /* 0x000fe40007ffe0ff */
[----:B------:R-:W-:-:S02]  /*0640*/  SHF.R.U32.HI R33, RZ, 0x1, R33 ;  /* 0x00000001ff217819 */ /* 0x000fc40000011621 */
[----:B------:R-:W-:Y:S02]  /*0650*/  SHF.R.U32.HI R37, RZ, 0x1, R37 ;  /* 0x00000001ff257819 */ /* 0x000fe40000011625 */
[----:B------:R-:W-:Y:S01]  /*0660*/  SHF.R.U32.HI R35, RZ, 0x1, R35 ;  /* 0x00000001ff237819 */ /* 0x000fe20000011623 */
[----:B------:R1:W5:Y:S01]  /*0670*/  @P0 R2UR UR7, R29 ;  /* 0x000000001d0703c2 */ /* 0x00036200000e0000 */
[----:B0-----:R-:W-:Y:S01]  /*0680*/  SHF.R.U32.HI R28, RZ, 0x1, R36 ;  /* 0x00000001ff1c7819 */ /* 0x001fe20000011624 */
[C---:B------:R-:W-:Y:S02]  /*0690*/  IMAD R37, R24.reuse, 0x4, R37 ;  /* 0x0000000418257824 */ /* 0x040fe400078e0225 */
[C---:B------:R-:W-:Y:S02]  /*06a0*/  IMAD R35, R24.reuse, 0x4, R35 ;  /* 0x0000000418237824 */ /* 0x040fe400078e0223 */
[----:B------:R-:W-:Y:S01]  /*06b0*/  IMAD R28, R24, 0x4, R28 ;  /* 0x00000004181c7824 */ /* 0x000fe200078e021c */
[----:B-1----:R-:W-:-:S04]  /*06c0*/  IADD3 R29, R25, 0xc08, RZ ;  /* 0x00000c08191d7810 */ /* 0x002fc80007ffe0ff */
[----:B------:R-:W-:Y:S01]  /*06d0*/  SHF.R.U32.HI R29, RZ, 0x1, R29 ;  /* 0x00000001ff1d7819 */ /* 0x000fe2000001161d */
[----:B--2---:R0:W-:Y:S04]  /*06e0*/  STS [R31], R8 ;  /* 0x000000081f007388 */ /* 0x0041e80000000800 */
[----:B------:R-:W-:Y:S04]  /*06f0*/  STS [R22+0x20], R9 ;  /* 0x0000200916007388 */ /* 0x000fe80000000800 */
[----:B------:R1:W-:Y:S01]  /*0700*/  STS [R27+0x40], R10 ;  /* 0x0000400a1b007388 */ /* 0x0003e20000000800 */
[----:B0-----:R-:W-:-:S03]  /*0710*/  IADD3 R31, R25, 0x800, RZ ;  /* 0x00000800191f7810 */ /* 0x001fc60007ffe0ff */
[----:B------:R0:W-:Y:S01]  /*0720*/  STS [R26+0x60], R11 ;  /* 0x0000600b1a007388 */ /* 0x0001e20000000800 */
[C---:B------:R-:W-:Y:S02]  /*0730*/  IADD3 R8, R25.reuse, 0x808, RZ ;  /* 0x0000080819087810 */ /* 0x040fe40007ffe0ff */
[----:B------:R-:W-:Y:S02]  /*0740*/  SHF.R.U32.HI R31, RZ, 0x1, R31 ;  /* 0x00000001ff1f7819 */ /* 0x000fe4000001161f */
[----:B------:R-:W-:Y:S02]  /*0750*/  SHF.R.U32.HI R8, RZ, 0x1, R8 ;  /* 0x00000001ff087819 */ /* 0x000fe40000011608 */
[----:B-1----:R-:W-:Y:S01]  /*0760*/  SHF.R.U32.HI R27, RZ, 0x1, R34 ;  /* 0x00000001ff1b7819 */ /* 0x002fe20000011622 */
[C---:B------:R-:W-:Y:S01]  /*0770*/  IMAD R31, R24.reuse, 0x4, R31 ;  /* 0x00000004181f7824 */ /* 0x040fe200078e021f */
[C---:B------:R-:W-:Y:S01]  /*0780*/  IADD3 R9, R25.reuse, 0xc10, RZ ;  /* 0x00000c1019097810 */ /* 0x040fe20007ffe0ff */
[C---:B------:R-:W-:Y:S01]  /*0790*/  IMAD R34, R24.reuse, 0x4, R33 ;  /* 0x0000000418227824 */ /* 0x040fe200078e0221 */
[----:B0-----:R-:W-:Y:S01]  /*07a0*/  SHF.R.U32.HI R11, RZ, 0x1, R30 ;  /* 0x00000001ff0b7819 */ /* 0x001fe2000001161e */
[C---:B------:R-:W-:Y:S01]  /*07b0*/  IMAD R27, R24.reuse, 0x4, R27 ;  /* 0x00000004181b7824 */ /* 0x040fe200078e021b */
[----:B------:R-:W-:Y:S01]  /*07c0*/  SHF.R.U32.HI R26, RZ, 0x1, R32 ;  /* 0x00000001ff1a7819 */ /* 0x000fe20000011620 */
[C---:B------:R-:W-:Y:S01]  /*07d0*/  IMAD R30, R24.reuse, 0x4, R8 ;  /* 0x00000004181e7824 */ /* 0x040fe200078e0208 */
[----:B------:R-:W-:Y:S01]  /*07e0*/  IADD3 R10, R25, 0xc18, RZ ;  /* 0x00000c18190a7810 */ /* 0x000fe20007ffe0ff */
[C---:B------:R-:W-:Y:S01]  /*07f0*/  IMAD R11, R24.reuse, 0x4, R11 ;  /* 0x00000004180b7824 */ /* 0x040fe200078e020b */
[----:B------:R-:W-:Y:S01]  /*0800*/  SHF.R.U32.HI R25, RZ, 0x1, R9 ;  /* 0x00000001ff197819 */ /* 0x000fe20000011609 */
[C---:B------:R-:W-:Y:S01]  /*0810*/  IMAD R26, R24.reuse, 0x4, R26 ;  /* 0x00000004181a7824 */ /* 0x040fe200078e021a */
[----:B------:R-:W-:Y:S01]  /*0820*/  SHF.R.U32.HI R9, RZ, 0x1, R10 ;  /* 0x00000001ff097819 */ /* 0x000fe2000001160a */
[C---:B------:R-:W-:Y:S01]  /*0830*/  IMAD R32, R24.reuse, 0x4, R29 ;  /* 0x0000000418207824 */ /* 0x040fe200078e021d */
[----:B------:R-:W-:Y:S01]  /*0840*/  SHF.R.U32.HI R22, RZ, 0x1, R3 ;  /* 0x00000001ff167819 */ /* 0x000fe20000011603 */
[----:B------:R-:W-:-:S02]  /*0850*/  IMAD R25, R24, 0x4, R25 ;  /* 0x0000000418197824 */ /* 0x000fc400078e0219 */
[----:B------:R-:W-:Y:S01]  /*0860*/  IMAD R24, R24, 0x4, R9 ;  /* 0x0000000418187824 */ /* 0x000fe200078e0209 */
[----:B------:R-:W-:-:S05]  /*0870*/  LOP3.LUT R8, R22, 0x78, RZ, 0xc0, !PT ;  /* 0x0000007816087812 */ /* 0x000fca00078ec0ff */
[----:B------:R-:W-:Y:S02]  /*0880*/  IMAD.IADD R23, R8, 0x1, R23 ;  /* 0x0000000108177824 */ /* 0x000fe400078e0217 */
[----:B------:R-:W-:Y:S01]  /*0890*/  CS2R R8, SRZ ;  /* 0x0000000000087805 */ /* 0x000fe2000001ff00 */
[----:B---3--:R0:W-:Y:S04]  /*08a0*/  STS [R11+0x1000], R12 ;  /* 0x0010000c0b007388 */ /* 0x0081e80000000800 */
[----:B------:R-:W-:Y:S04]  /*08b0*/  STS [R26+0x1020], R13 ;  /* 0x0010200d1a007388 */ /* 0x000fe80000000800 */
[----:B------:R1:W-:Y:S01]  /*08c0*/  STS [R27+0x1040], R14 ;  /* 0x0010400e1b007388 */ /* 0x0003e20000000800 */
[----:B0-----:R-:W-:-:S03]  /*08d0*/  CS2R R10, SRZ ;  /* 0x00000000000a7805 */ /* 0x001fc6000001ff00 */
[----:B------:R-:W-:Y:S04]  /*08e0*/  STS [R28+0x1060], R15 ;  /* 0x0010600f1c007388 */ /* 0x000fe80000000800 */
[----:B----4-:R-:W-:Y:S01]  /*08f0*/  STS [R31+0x2000], R16 ;  /* 0x002000101f007388 */ /* 0x010fe20000000800 */
[----:B-1----:R-:W-:-:S03]  /*0900*/  IMAD.WIDE R26, R23, R20, c[0x0][0x168] ;  /* 0x00005a00171a7625 */ /* 0x002fc600078e0214 */
[----:B------:R0:W-:Y:S04]  /*0910*/  STS [R30+0x2020], R17 ;  /* 0x002020111e007388 */ /* 0x0001e80000000800 */
[----:B------:R1:W-:Y:S04]  /*0920*/  STS [R37+0x2040], R18 ;  /* 0x0020401225007388 */ /* 0x0003e80000000800 */
[----:B------:R2:W-:Y:S04]  /*0930*/  STS [R34+0x2060], R19 ;  /* 0x0020601322007388 */ /* 0x0005e80000000800 */
[----:B------:R-:W-:Y:S04]  /*0940*/  STS [R35+0x3000], R4 ;  /* 0x0030000423007388 */ /* 0x000fe80000000800 */
[----:B------:R-:W-:Y:S04]  /*0950*/  STS [R32+0x3020], R5 ;  /* 0x0030200520007388 */ /* 0x000fe80000000800 */
[----:B------:R3:W-:Y:S04]  /*0960*/  STS [R25+0x3040], R6 ;  /* 0x0030400619007388 */ /* 0x0007e80000000800 */
[----:B------:R4:W-:Y:S04]  /*0970*/  STS [R24+0x3060], R7 ;  /* 0x0030600718007388 */ /* 0x0009e80000000800 */
[----:B------:R-:W-:Y:S01]  /*0980*/  BAR.SYNC.DEFER_BLOCKING 0x0 ;  /* 0x0000000000007b1d */ /* 0x000fe20000010000 */
[----:B0-----:R-:W-:Y:S01]  /*0990*/  IADD3 R17, R23, 0x80, RZ ;  /* 0x0000008017117810 */ /* 0x001fe20007ffe0ff */
[----:B------:R-:W-:Y:S01]  /*09a0*/  CS2R R12, SRZ ;  /* 0x00000000000c7805 */ /* 0x000fe2000001ff00 */
[----:B------:R-:W-:-:S03]  /*09b0*/  CS2R R14, SRZ ;  /* 0x00000000000e7805 */ /* 0x000fc6000001ff00 */
[----:B------:R-:W-:-:S04]  /*09c0*/  IMAD.WIDE R16, R17, R20, c[0x0][0x168] ;  /* 0x00005a0011107625 */ /* 0x000fc800078e0214 */
[----:B-1----:R-:W-:Y:S02]  /*09d0*/  @P0 IMAD.MOV.U32 R18, RZ, RZ, 0x0 ;  /* 0x00000000ff120424 */ /* 0x002fe400078e00ff */
[----:B--2---:R-:W-:Y:S01]  /*09e0*/  @P0 IMAD.MOV.U32 R19, RZ, RZ, 0x14f00000 ;  /* 0x14f00000ff130424 */ /* 0x004fe200078e00ff */
[----:B------:R0:W2:Y:S04]  /*09f0*/  @P0 LDG.E.EL.128 R8, desc[UR4][R26.64] ;  /* 0x000000041a080981 */ /* 0x0000a8200c2e1d00 */
[----:B-----5:R1:W5:Y:S01]  /*0a00*/  @P0 LDG.E.EL.128 R12, desc[UR6][R16.64] ;  /* 0x00000006100c0981 */ /* 0x020362200c2e1d00 */
[----:B------:R-:W0:Y:S01]  /*0a10*/  @P0 R2UR UR4, R18 ;  /* 0x00000000120403c2 */ /* 0x000e2200000e0000 */
[----:B------:R-:W-:Y:S01]  /*0a20*/  @P0 IMAD.MOV.U32 R28, RZ, RZ, 0x0 ;  /* 0x00000000ff1c0424 */ /* 0x000fe200078e00ff */
[----:B---3--:R-:W-:Y:S01]  /*0a30*/  IADD3 R25, R23, 0x100, RZ ;  /* 0x0000010017197810 */ /* 0x008fe20007ffe0ff */
[----:B------:R-:W-:Y:S01]  /*0a40*/  @P0 IMAD.MOV.U32 R29, RZ, RZ, 0x14f00000 ;  /* 0x14f00000ff1d0424 */ /* 0x000fe200078e00ff */
[----:B------:R-:W-:Y:S01]  /*0a50*/  CS2R R4, SRZ ;  /* 0x0000000000047805 */ /* 0x000fe2000001ff00 */
[----:B----4-:R-:W-:-:S02]  /*0a60*/  CS2R R6, SRZ ;  /* 0x0000000000067805 */ /* 0x010fc4000001ff00 */
[----:B------:R-:W-:Y:S01]  /*0a70*/  IMAD.WIDE R24, R25, R20, c[0x0][0x168] ;  /* 0x00005a0019187625 */ /* 0x000fe200078e0214 */
[----:B------:R-:W0:Y:S08]  /*0a80*/  @P0 R2UR UR5, R19 ;  /* 0x00000000130503c2 */ /* 0x000e3000000e0000 */
[----:B------:R-:W3:Y:S08]  /*0a90*/  @P0 R2UR UR6, R28 ;  /* 0x000000001c0603c2 */ /* 0x000ef000000e0000 */
[----:B------:R-:W3:Y:S01]  /*0aa0*/  @P0 R2UR UR7, R29 ;  /* 0x000000001d0703c2 */ /* 0x000ee200000e0000 */
[----:B0-----:R0:W4:Y:S01]  /*0ab0*/  @P0 LDG.E.EL.128 R4, desc[UR4][R24.64] ;  /* 0x0000000418040981 */ /* 0x001122200c2e1d00 */
[----:B------:R-:W-:Y:S01]  /*0ac0*/  IADD3 R27, R23, 0x180, RZ ;  /* 0x00000180171b7810 */ /* 0x000fe20007ffe0ff */
[----:B-1----:R-:W-:Y:S01]  /*0ad0*/  CS2R R16, SRZ ;  /* 0x0000000000107805 */ /* 0x002fe2000001ff00 */
[----:B------:R-:W-:-:S03]  /*0ae0*/  CS2R R18, SRZ ;  /* 0x0000000000127805 */ /* 0x000fc6000001ff00 */
[----:B------:R-:W-:-:S05]  /*0af0*/  IMAD.WIDE R26, R27, R20, c[0x0][0x168] ;  /* 0x00005a001b1a7625 */ /* 0x000fca00078e0214 */
[----:B---3--:R1:W3:Y:S01]  /*0b00*/  @P0 LDG.E.EL.128 R16, desc[UR6][R26.64] ;  /* 0x000000061a100981 */ /* 0x0082e2200c2e1d00 */
[----:B------:R-:W-:Y:S01]  /*0b10*/  IMAD R22, R3, 0x100, R22 ;  /* 0x0000010003167824 */ /* 0x000fe200078e0216 */
[----:B------:R-:W-:Y:S01]  /*0b20*/  LOP3.LUT R2, R2, 0x7, R3, 0xf8, !PT ;  /* 0x0000000702027812 */ /* 0x000fe200078ef803 */
[----:B------:R-:W-:-:S03]  /*0b30*/  ULDC.64 UR4, c[0x0][0x118] ;  /* 0x0000460000047ab9 */ /* 0x000fc60000000a00 */
[----:B------:R-:W-:-:S04]  /*0b40*/  LOP3.LUT R22, R22, 0xe78, RZ, 0xc0, !PT ;  /* 0x00000e7816167812 */ /* 0x000fc800078ec0ff */
[C---:B------:R-:W-:Y:S02]  /*0b50*/  LOP3.LUT R32, R22.reuse, R21, RZ, 0xfc, !PT ;  /* 0x0000001516207212 */ /* 0x040fe400078efcff */
[----:B------:R-:W-:Y:S02]  /*0b60*/  SHF.R.U32.HI R21, RZ, 0x1, R22 ;  /* 0x00000001ff157819 */ /* 0x000fe40000011616 */
[C---:B------:R-:W-:Y:S02]  /*0b70*/  LOP3.LUT R20, R22.reuse, 0x80, RZ, 0xfc, !PT ;  /* 0x0000008016147812 */ /* 0x040fe400078efcff */
[----:B------:R-:W-:Y:S01]  /*0b80*/  LOP3.LUT R35, R22, 0x180, RZ, 0xfc, !PT ;  /* 0x0000018016237812 */ /* 0x000fe200078efcff */
[----:B0-----:R-:W-:Y:S01]  /*0b90*/  IMAD R24, R32, 0x4, R21 ;  /* 0x0000000420187824 */ /* 0x001fe200078e0215 */
[----:B------:R-:W-:Y:S02]  /*0ba0*/  SHF.R.U32.HI R21, RZ, 0x1, R20 ;  /* 0x00000001ff157819 */ /* 0x000fe40000011614 */
[----:B------:R-:W-:-:S02]  /*0bb0*/  LOP3.LUT R20, R22, 0x100, RZ, 0xfc, !PT ;  /* 0x0000010016147812 */ /* 0x000fc400078efcff */
[----:B------:R-:W2:Y:S01]  /*0bc0*/  LDS R23, [R24] ;  /* 0x0000000018177984 */ /* 0x000ea20000000800 */
[C---:B------:R-:W-:Y:S01]  /*0bd0*/  IMAD R31, R32.reuse, 0x4, R21 ;  /* 0x00000004201f7824 */ /* 0x040fe200078e0215 */
[----:B------:R-:W-:Y:S02]  /*0be0*/  SHF.R.U32.HI R21, RZ, 0x1, R20 ;  /* 0x00000001ff157819 */ /* 0x000fe40000011614 */
[----:B------:R-:W0:Y:S01]  /*0bf0*/  LDS R34, [R24+0x4] ;  /* 0x0000040018227984 */ /* 0x000e220000000800 */
[----:B------:R-:W-:Y:S02]  /*0c00*/  SHF.R.U32.HI R35, RZ, 0x1, R35 ;  /* 0x00000001ff237819 */ /* 0x000fe40000011623 */
[C---:B------:R-:W-:Y:S01]  /*0c10*/  IMAD R33, R32.reuse, 0x4, R21 ;  /* 0x0000000420217824 */ /* 0x040fe200078e0215 */
[----:B-1----:R-:W1:Y:S02]  /*0c20*/  LDS R27, [R24+0x8] ;  /* 0x00000800181b7984 */ /* 0x002e640000000800 */
[----:B------:R-:W-:-:S02]  /*0c30*/  IMAD R32, R32, 0x4, R35 ;  /* 0x0000000420207824 */ /* 0x000fc400078e0223 */
[----:B------:R-:W5:Y:S04]  /*0c40*/  LDS R29, [R31+0x200] ;  /* 0x000200001f1d7984 */ /* 0x000f680000000800 */
[----:B------:R-:W0:Y:S04]  /*0c50*/  LDS R30, [R31+0x204] ;  /* 0x000204001f1e7984 */ /* 0x000e280000000800 */
[----:B------:R-:W0:Y:S04]  /*0c60*/  LDS R28, [R24+0xc] ;  /* 0x00000c00181c7984 */ /* 0x000e280000000800 */
[----:B------:R-:W0:Y:S04]  /*0c70*/  LDS R25, [R31+0x208] ;  /* 0x000208001f197984 */ /* 0x000e280000000800 */
[----:B------:R0:W0:Y:S04]  /*0c80*/  LDS R20, [R31+0x20c] ;  /* 0x00020c001f147984 */ /* 0x0000280000000800 */
[----:B------:R-:W4:Y:S04]  /*0c90*/  LDS R21, [R33+0x400] ;  /* 0x0004000021157984 */ /* 0x000f280000000800 */
[----:B------:R-:W0:Y:S04]  /*0ca0*/  LDS R26, [R33+0x404] ;  /* 0x00040400211a7984 */ /* 0x000e280000000800 */
[----:B------:R-:W0:Y:S01]  /*0cb0*/  LDS R24, [R33+0x40c] ;  /* 0x00040c0021187984 */ /* 0x000e220000000800 */
[----:B--2---:R-:W-:Y:S01]  /*0cc0*/  FADD R22, R23, R8 ;  /* 0x0000000817167221 */ /* 0x004fe20000000000 */
[----:B0-----:R-:W-:-:S02]  /*0cd0*/  FADD R9, R34, R9 ;  /* 0x0000000922097221 */ /* 0x001fc40000000000 */
[----:B------:R-:W0:Y:S01]  /*0ce0*/  LDS R23, [R33+0x408] ;  /* 0x0004080021177984 */ /* 0x000e220000000800 */
[----:B-1----:R-:W-:Y:S01]  /*0cf0*/  FADD R10, R27, R10 ;  /* 0x0000000a1b0a7221 */ /* 0x002fe20000000000 */
[----:B-----5:R-:W-:Y:S01]  /*0d00*/  FADD R12, R29, R12 ;  /* 0x0000000c1d0c7221 */ /* 0x020fe20000000000 */
[----:B------:R-:W-:Y:S01]  /*0d10*/  FSEL R8, R22, -INF , P0 ;  /* 0xff80000016087808 */ /* 0x000fe20000000000 */
[----:B------:R-:W-:Y:S01]  /*0d20*/  FADD R27, R30, R13 ;  /* 0x0000000d1e1b7221 */ /* 0x000fe20000000000 */
[----:B------:R-:W-:Y:S01]  /*0d30*/  FSEL R13, R9, -INF , P0 ;  /* 0xff800000090d7808 */ /* 0x000fe20000000000 */
[----:B------:R-:W3:Y:S01]  /*0d40*/  LDS R29, [R32+0x600] ;  /* 0x00060000201d7984 */ /* 0x000ee20000000800 */
[----:B------:R-:W-:Y:S01]  /*0d50*/  FSETP.NAN.AND P2, PT, R8, R8, PT ;  /* 0x000000080800720b */ /* 0x000fe20003f48000 */
[----:B------:R-:W-:Y:S01]  /*0d60*/  FADD R11, R28, R11 ;  /* 0x0000000b1c0b7221 */ /* 0x000fe20000000000 */
[----:B------:R-:W-:Y:S01]  /*0d70*/  FSEL R31, R12, -INF , P0 ;  /* 0xff8000000c1f7808 */ /* 0x000fe20000000000 */
[----:B------:R-:W1:Y:S01]  /*0d80*/  LDS R28, [R32+0x604] ;  /* 0x00060400201c7984 */ /* 0x000e620000000800 */
[----:B------:R-:W-:Y:S01]  /*0d90*/  FSETP.NAN.AND P3, PT, R13, R13, PT ;  /* 0x0000000d0d00720b */ /* 0x000fe20003f68000 */
[----:B------:R-:W-:Y:S01]  /*0da0*/  FADD R25, R25, R14 ;  /* 0x0000000e19197221 */ /* 0x000fe20000000000 */
[----:B------:R-:W-:Y:S01]  /*0db0*/  FSETP.GT.AND P1, PT, R8, R31, PT ;  /* 0x0000001f0800720b */ /* 0x000fe20003f24000 */
[----:B------:R-:W-:Y:S01]  /*0dc0*/  FADD R20, R20, R15 ;  /* 0x0000000f14147221 */ /* 0x000fe20000000000 */
[----:B------:R-:W-:-:S02]  /*0dd0*/  FSEL R30, R27, -INF , P0 ;  /* 0xff8000001b1e7808 */ /* 0x000fc40000000000 */
[----:B------:R-:W-:Y:S02]  /*0de0*/  FSEL R14, R10, -INF , P0 ;  /* 0xff8000000a0e7808 */ /* 0x000fe40000000000 */
[----:B------:R-:W-:Y:S02]  /*0df0*/  FSEL R15, R11, -INF , P0 ;  /* 0xff8000000b0f7808 */ /* 0x000fe40000000000 */
[----:B------:R-:W-:Y:S02]  /*0e00*/  @!P2 FSEL R8, R8, R31, P1 ;  /* 0x0000001f0808a208 */ /* 0x000fe40000800000 */
[C---:B------:R-:W-:Y:S01]  /*0e10*/  FSETP.GT.AND P1, PT, R13.reuse, R30, PT ;  /* 0x0000001e0d00720b */ /* 0x040fe20003f24000 */
[----:B------:R-:W2:Y:S01]  /*0e20*/  LDS R31, [R32+0x608] ;  /* 0x00060800201f7984 */ /* 0x000ea20000000800 */
[----:B------:R-:W-:Y:S02]  /*0e30*/  FSETP.NAN.AND P4, PT, R14, R14, PT ;  /* 0x0000000e0e00720b */ /* 0x000fe40003f88000 */
[----:B------:R-:W-:-:S02]  /*0e40*/  @!P3 FSEL R13, R13, R30, P1 ;  /* 0x0000001e0d0db208 */ /* 0x000fc40000800000 */
[----:B------:R-:W5:Y:S01]  /*0e50*/  LDS R30, [R32+0x60c] ;  /* 0x00060c00201e7984 */ /* 0x000f620000000800 */
[----:B------:R-:W-:-:S03]  /*0e60*/  FSETP.NAN.AND P6, PT, R15, R15, PT ;  /* 0x0000000f0f00720b */ /* 0x000fc60003fc8000 */
[----:B------:R-:W-:Y:S01]  /*0e70*/  BAR.SYNC.DEFER_BLOCKING 0x0 ;  /* 0x0000000000007b1d */ /* 0x000fe20000010000 */
[----:B----4-:R-:W-:Y:S01]  /*0e80*/  FADD R4, R21, R4 ;  /* 0x0000000415047221 */ /* 0x010fe20000000000 */
[----:B------:R-:W-:Y:S01]  /*0e90*/  FADD R5, R26, R5 ;  /* 0x000000051a057221 */ /* 0x000fe20000000000 */
[----:B------:R-:W-:Y:S01]  /*0ea0*/  FSEL R21, R25, -INF , P0 ;  /* 0xff80000019157808 */ /* 0x000fe20000000000 */
[----:B------:R-:W-:Y:S01]  /*0eb0*/  FADD R7, R24, R7 ;  /* 0x0000000718077221 */ /* 0x000fe20000000000 */
[----:B------:R-:W-:Y:S01]  /*0ec0*/  FSEL R24, R20, -INF , P0 ;  /* 0xff80000014187808 */ /* 0x000fe20000000000 */
[----:B0-----:R-:W-:Y:S01]  /*0ed0*/  FADD R6, R23, R6 ;  /* 0x0000000617067221 */ /* 0x001fe20000000000 */
[----:B------:R-:W-:Y:S02]  /*0ee0*/  FSEL R23, R4, -INF , P0 ;  /* 0xff80000004177808 */ /* 0x000fe40000000000 */
[----:B------:R-:W-:Y:S02]  /*0ef0*/  FSEL R26, R5, -INF , P0 ;  /* 0xff800000051a7808 */ /* 0x000fe40000000000 */
[----:B------:R-:W-:-:S02]  /*0f00*/  FSETP.GT.AND P3, PT, R14, R21, PT ;  /* 0x000000150e00720b */ /* 0x000fc40003f64000 */
[----:B------:R-:W-:Y:S02]  /*0f10*/  FSETP.GT.AND P1, PT, R8, R23, PT ;  /* 0x000000170800720b */ /* 0x000fe40003f24000 */
[----:B------:R-:W-:Y:S02]  /*0f20*/  FSETP.GT.AND P5, PT, R15, R24, PT ;  /* 0x000000180f00720b */ /* 0x000fe40003fa4000 */
[----:B------:R-:W-:Y:S01]  /*0f30*/  FSETP.GT.AND P2, PT, R13, R26, PT ;  /* 0x0000001a0d00720b */ /* 0x000fe20003f44000 */
[----:B---3--:R-:W-:Y:S01]  /*0f40*/  FADD R16, R29, R16 ;  /* 0x000000101d107221 */ /* 0x008fe20000000000 */
[----:B------:R-:W-:Y:S01]  /*0f50*/  @!P4 FSEL R14, R14, R21, P3 ;  /* 0x000000150e0ec208 */ /* 0x000fe20001800000 */
[----:B-1----:R-:W-:Y:S01]  /*0f60*/  FADD R17, R28, R17 ;  /* 0x000000111c117221 */ /* 0x002fe20000000000 */
[----:B------:R-:W-:Y:S02]  /*0f70*/  FSEL R21, R6, -INF , P0 ;  /* 0xff80000006157808 */ /* 0x000fe40000000000 */
[----:B------:R-:W-:-:S02]  /*0f80*/  @!P6 FSEL R15, R15, R24, P5 ;  /* 0x000000180f0fe208 */ /* 0x000fc40002800000 */
[----:B------:R-:W-:Y:S02]  /*0f90*/  FSEL R24, R7, -INF , P0 ;  /* 0xff80000007187808 */ /* 0x000fe40000000000 */
[----:B------:R-:W-:Y:S02]  /*0fa0*/  FSETP.GT.AND P3, PT, R14, R21, PT ;  /* 0x000000150e00720b */ /* 0x000fe40003f64000 */
[C---:B------:R-:W-:Y:S01]  /*0fb0*/  FSETP.NAN.AND P5, PT, R8.reuse, R8, PT ;  /* 0x000000080800720b */ /* 0x040fe20003fa8000 */
[----:B--2---:R-:W-:Y:S01]  /*0fc0*/  FADD R18, R31, R18 ;  /* 0x000000121f127221 */ /* 0x004fe20000000000 */
[----:B------:R-:W-:Y:S02]  /*0fd0*/  FSETP.GT.AND P4, PT, R15, R24, PT ;  /* 0x000000180f00720b */ /* 0x000fe40003f84000 */
[----:B------:R-:W-:Y:S02]  /*0fe0*/  FSETP.NAN.AND P6, PT, R13, R13, PT ;  /* 0x0000000d0d00720b */ /* 0x000fe40003fc8000 */
[----:B------:R-:W-:Y:S01]  /*0ff0*/  @!P1 FSEL R8, R8, R23, P5 ;  /* 0x0000001708089208 */ /* 0x000fe20002800000 */
[----:B-----5:R-:W-:Y:S01]  /*1000*/  FADD R19, R30, R19 ;  /* 0x000000131e137221 */ /* 0x020fe20000000000 */
[----:B------:R-:W-:-:S02]  /*1010*/  FSEL R23, R16, -INF , P0 ;  /* 0xff80000010177808 */ /* 0x000fc40000000000 */
[----:B------:R-:W-:Y:S02]  /*1020*/  @!P2 FSEL R13, R13, R26, P6 ;  /* 0x0000001a0d0da208 */ /* 0x000fe40003000000 */
[----:B------:R-:W-:Y:S02]  /*1030*/  FSETP.NAN.AND P2, PT, R14, R14, PT ;  /* 0x0000000e0e00720b */ /* 0x000fe40003f48000 */
[----:B------:R-:W-:Y:S02]  /*1040*/  FSETP.GT.AND P1, PT, R8, R23, PT ;  /* 0x000000170800720b */ /* 0x000fe40003f24000 */
[----:B------:R-:W-:Y:S02]  /*1050*/  FSEL R28, R17, -INF , P0 ;  /* 0xff800000111c7808 */ /* 0x000fe40000000000 */
[----:B------:R-:W-:Y:S02]  /*1060*/  FSETP.NAN.AND P5, PT, R15, R15, PT ;  /* 0x0000000f0f00720b */ /* 0x000fe40003fa8000 */
[----:B------:R-:W-:-:S02]  /*1070*/  @!P3 FSEL R14, R14, R21, P2 ;  /* 0x000000150e0eb208 */ /* 0x000fc40001000000 */
[----:B------:R-:W-:Y:S02]  /*1080*/  FSETP.GT.AND P3, PT, R13, R28, PT ;  /* 0x0000001c0d00720b */ /* 0x000fe40003f64000 */
[----:B------:R-:W-:Y:S02]  /*1090*/  @!P4 FSEL R15, R15, R24, P5 ;  /* 0x000000180f0fc208 */ /* 0x000fe40002800000 */
[----:B------:R-:W-:Y:S02]  /*10a0*/  FSEL R21, R18, -INF , P0 ;  /* 0xff80000012157808 */ /* 0x000fe40000000000 */
[----:B------:R-:W-:Y:S02]  /*10b0*/  FSEL R26, R19, -INF , P0 ;  /* 0xff800000131a7808 */ /* 0x000fe40000000000 */
[----:B------:R-:W-:Y:S02]  /*10c0*/  FSETP.NAN.AND P4, PT, R8, R8, PT ;  /* 0x000000080800720b */ /* 0x000fe40003f88000 */
[----:B------:R-:W-:-:S02]  /*10d0*/  FSETP.GT.AND P2, PT, R14, R21, PT ;  /* 0x000000150e00720b */ /* 0x000fc40003f44000 */
[----:B------:R-:W-:Y:S02]  /*10e0*/  FSETP.GT.AND P5, PT, R15, R26, PT ;  /* 0x0000001a0f00720b */ /* 0x000fe40003fa4000 */
[----:B------:R-:W-:Y:S02]  /*10f0*/  @!P1 FSEL R8, R8, R23, P4 ;  /* 0x0000001708089208 */ /* 0x000fe40002000000 */
[C---:B------:R-:W-:Y:S02]  /*1100*/  FSETP.NAN.AND P1, PT, R13.reuse, R13, PT ;  /* 0x0000000d0d00720b */ /* 0x040fe40003f28000 */
[----:B------:R-:W-:Y:S01]  /*1110*/  FSETP.NAN.AND P4, PT, R14, R14, PT ;  /* 0x0000000e0e00720b */ /* 0x000fe20003f88000 */
[----:B------:R-:W0:Y:S01]  /*1120*/  SHFL.BFLY PT, R23, R8, 0x10, 0x1f ;  /* 0x0e001f0008177f89 */ /* 0x000e2200000e0000 */
[----:B------:R-:W-:Y:S02]  /*1130*/  @!P3 FSEL R13, R13, R28, P1 ;  /* 0x0000001c0d0db208 */ /* 0x000fe40000800000 */
[----:B------:R-:W-:-:S02]  /*1140*/  FSETP.NAN.AND P1, PT, R15, R15, PT ;  /* 0x0000000f0f00720b */ /* 0x000fc40003f28000 */
[----:B------:R-:W-:Y:S01]  /*1150*/  @!P2 FSEL R14, R14, R21, P4 ;  /* 0x000000150e0ea208 */ /* 0x000fe20002000000 */
[----:B------:R-:W-:Y:S01]  /*1160*/  IMAD.MOV.U32 R24, RZ, RZ, R13 ;  /* 0x000000ffff187224 */ /* 0x000fe200078e000d */
[----:B------:R-:W-:Y:S02]  /*1170*/  @!P5 FSEL R15, R15, R26, P1 ;  /* 0x0000001a0f0fd208 */ /* 0x000fe40000800000 */
[----:B------:R-:W-:Y:S01]  /*1180*/  FSETP.NAN.AND P3, PT, R8, R8, PT ;  /* 0x000000080800720b */ /* 0x000fe20003f68000 */
[----:B------:R-:W-:Y:S01]  /*1190*/  IMAD.MOV.U32 R26, RZ, RZ, R14 ;  /* 0x000000ffff1a7224 */ /* 0x000fe200078e000e */
[----:B------:R-:W1:Y:S01]  /*11a0*/  SHFL.BFLY PT, R21, R24, 0x10, 0x1f ;  /* 0x0e001f0018157f89 */ /* 0x000e6200000e0000 */
[----:B------:R-:W-:Y:S01]  /*11b0*/  IMAD.MOV.U32 R28, RZ, RZ, R15 ;  /* 0x000000ffff1c7224 */ /* 0x000fe200078e000f */
[----:B------:R-:W-:Y:S02]  /*11c0*/  SHF.R.U32.HI R14, RZ, 0x1, R3 ;  /* 0x00000001ff0e7819 */ /* 0x000fe40000011603 */
[----:B------:R-:W2:Y:S01]  /*11d0*/  SHFL.BFLY PT, R29, R26, 0x10, 0x1f ;  /* 0x0e001f001a1d7f89 */ /* 0x000ea200000e0000 */
[----:B------:R-:W-:-:S02]  /*11e0*/  LOP3.LUT R13, R3, 0x1, RZ, 0xc0, !PT ;  /* 0x00000001030d7812 */ /* 0x000fc400078ec0ff */
[----:B------:R-:W-:Y:S01]  /*11f0*/  SGXT.U32 R14, R14, 0x3 ;  /* 0x000000030e0e781a */ /* 0x000fe20000000000 */
[----:B------:R-:W3:Y:S01]  /*1200*/  SHFL.BFLY PT, R31, R28, 0x10, 0x1f ;  /* 0x0e001f001c1f7f89 */ /* 0x000ee200000e0000 */
[----:B------:R-:W-:Y:S02]  /*1210*/  SHF.R.U32.HI R30, RZ, 0x3, R3 ;  /* 0x00000003ff1e7819 */ /* 0x000fe40000011603 */
[----:B------:R-:W-:Y:S01]  /*1220*/  FSETP.NAN.AND P5, PT, R24, R24, PT ;  /* 0x000000181800720b */ /* 0x000fe20003fa8000 */
[----:B------:R-:W-:Y:S01]  /*1230*/  IMAD R15, R14, 0x2, R13 ;  /* 0x000000020e0f7824 */ /* 0x000fe200078e020d */
[----:B0-----:R-:W-:Y:S02]  /*1240*/  FSETP.GT.AND P2, PT, R8, R23, PT ;  /* 0x000000170800720b */ /* 0x001fe40003f44000 */
[----:B------:R-:W-:Y:S01]  /*1250*/  LOP3.LUT R30, R30, 0x1c, RZ, 0xc0, !PT ;  /* 0x0000001c1e1e7812 */ /* 0x000fe200078ec0ff */
[----:B------:R-:W-:Y:S01]  /*1260*/  IMAD.SHL.U32 R15, R15, 0x80, RZ ;  /* 0x000000800f0f7824 */ /* 0x000fe200078e00ff */
[----:B-1----:R-:W-:-:S09]  /*1270*/  FSETP.GT.AND P1, PT, R24, R21, PT ;  /* 0x000000151800720b */ /* 0x002fd20003f24000 */
[----:B------:R-:W-:Y:S02]  /*1280*/  @!P2 SEL R8, R8, R23, P3 ;  /* 0x000000170808a207 */ /* 0x000fe40001800000 */
[----:B--2---:R-:W-:Y:S02]  /*1290*/  FSETP.GT.AND P4, PT, R26, R29, PT ;  /* 0x0000001d1a00720b */ /* 0x004fe40003f84000 */
[----:B------:R-:W-:Y:S02]  /*12a0*/  LOP3.LUT P2, RZ, R3, 0x10, RZ, 0xc0, !PT ;  /* 0x0000001003ff7812 */ /* 0x000fe4000784c0ff */
[----:B---3--:R-:W-:Y:S02]  /*12b0*/  FSETP.GT.AND P3, PT, R28, R31, PT ;  /* 0x0000001f1c00720b */ /* 0x008fe40003f64000 */
[----:B------:R-:W-:Y:S01]  /*12c0*/  @!P1 SEL R24, R24, R21, P5 ;  /* 0x0000001518189207 */ /* 0x000fe20002800000 */
[----:B------:R-:W-:Y:S01]  /*12d0*/  IMAD.IADD R21, R15, 0x1, R30 ;  /* 0x000000010f157824 */ /* 0x000fe200078e021e */
[----:B------:R-:W-:-:S02]  /*12e0*/  FSETP.NAN.AND P1, PT, R26, R26, PT ;  /* 0x0000001a1a00720b */ /* 0x000fc40003f28000 */
[----:B------:R-:W-:-:S03]  /*12f0*/  FSETP.NAN.AND P5, PT, R28, R28, PT ;  /* 0x0000001c1c00720b */ /* 0x000fc60003fa8000 */
[----:B------:R-:W-:Y:S02]  /*1300*/  @!P4 SEL R26, R26, R29, P1 ;  /* 0x0000001d1a1ac207 */ /* 0x000fe40000800000 */
[----:B------:R-:W-:Y:S02]  /*1310*/  @!P2 STS [R21], R8 ;  /* 0x000000081500a388 */ /* 0x000fe40000000800 */
[----:B------:R-:W-:Y:S02]  /*1320*/  @!P3 SEL R28, R28, R31, P5 ;  /* 0x0000001f1c1cb207 */ /* 0x000fe40002800000 */
[----:B------:R-:W-:Y:S04]  /*1330*/  @!P2 STS [R21+0x20], R24 ;  /* 0x000020181500a388 */ /* 0x000fe80000000800 */
[----:B------:R-:W-:Y:S04]  /*1340*/  @!P2 STS [R21+0x40], R26 ;  /* 0x0000401a1500a388 */ /* 0x000fe80000000800 */
[----:B------:R-:W-:Y:S04]  /*1350*/  @!P2 STS [R21+0x60], R28 ;  /* 0x0000601c1500a388 */ /* 0x000fe80000000800 */
[----:B------:R-:W-:Y:S06]  /*1360*/  BAR.SYNC.DEFER_BLOCKING 0x0 ;  /* 0x0000000000007b1d */ /* 0x000fec0000010000 */
[----:B------:R-:W0:Y:S04]  /*1370*/  LDS R30, [R3.X4] ;  /* 0x00000000031e7984 */ /* 0x000e280000004800 */
[----:B------:R-:W1:Y:S04]  /*1380*/  LDS R32, [R3.X4+0x400] ;  /* 0x0004000003207984 */ /* 0x000e680000004800 */
[----:B0-----:R-:W0:Y:S01]  /*1390*/  SHFL.BFLY PT, R23, R30, 0x4, 0x1f ;  /* 0x0c801f001e177f89 */ /* 0x001e2200000e0000 */
[----:B------:R-:W-:-:S03]  /*13a0*/  FSETP.NAN.AND P3, PT, R30, R30, PT ;  /* 0x0000001e1e00720b */ /* 0x000fc60003f68000 */
[----:B-1----:R-:W1:Y:S01]  /*13b0*/  SHFL.BFLY PT, R29, R32, 0x4, 0x1f ;  /* 0x0c801f00201d7f89 */ /* 0x002e6200000e0000 */
[----:B------:R-:W-:Y:S02]  /*13c0*/  FSETP.NAN.AND P5, PT, R32, R32, PT ;  /* 0x000000202000720b */ /* 0x000fe40003fa8000 */
[----:B0-----:R-:W-:Y:S02]  /*13d0*/  FSETP.GT.AND P1, PT, R30, R23, PT ;  /* 0x000000171e00720b */ /* 0x001fe40003f24000 */
[----:B-1----:R-:W-:-:S05]  /*13e0*/  FSETP.GT.AND P4, PT, R32, R29, PT ;  /* 0x0000001d2000720b */ /* 0x002fca0003f84000 */
[----:B------:R-:W-:-:S04]  /*13f0*/  @!P3 FSEL R30, R30, R23, P1 ;  /* 0x000000171e1eb208 */ /* 0x000fc80000800000 */
[----:B------:R-:W-:Y:S02]  /*1400*/  @!P5 FSEL R32, R32, R29, P4 ;  /* 0x0000001d2020d208 */ /* 0x000fe40002000000 */
[----:B------:R-:W-:Y:S01]  /*1410*/  FSETP.NAN.AND P3, PT, R30, R30, PT ;  /* 0x0000001e1e00720b */ /* 0x000fe20003f68000 */
[----:B------:R-:W0:Y:S01]  /*1420*/  SHFL.BFLY PT, R23, R30, 0x2, 0x1f ;  /* 0x0c401f001e177f89 */ /* 0x000e2200000e0000 */
[----:B------:R-:W-:-:S03]  /*1430*/  FSETP.NAN.AND P5, PT, R32, R32, PT ;  /* 0x000000202000720b */ /* 0x000fc60003fa8000 */
[----:B------:R-:W1:Y:S01]  /*1440*/  SHFL.BFLY PT, R29, R32, 0x2, 0x1f ;  /* 0x0c401f00201d7f89 */ /* 0x000e6200000e0000 */
[----:B0-----:R-:W-:Y:S02]  /*1450*/  FSETP.GT.AND P1, PT, R30, R23, PT ;  /* 0x000000171e00720b */ /* 0x001fe40003f24000 */
[----:B-1----:R-:W-:-:S11]  /*1460*/  FSETP.GT.AND P4, PT, R32, R29, PT ;  /* 0x0000001d2000720b */ /* 0x002fd60003f84000 */
[----:B------:R-:W-:Y:S02]  /*1470*/  @!P1 FSEL R30, R30, R23, P3 ;  /* 0x000000171e1e9208 */ /* 0x000fe40001800000 */
[----:B------:R-:W-:Y:S02]  /*1480*/  LOP3.LUT P1, RZ, R3, 0x207, RZ, 0xc0, !PT ;  /* 0x0000020703ff7812 */ /* 0x000fe4000782c0ff */
[----:B------:R-:W-:Y:S01]  /*1490*/  @!P4 FSEL R32, R32, R29, P5 ;  /* 0x0000001d2020c208 */ /* 0x000fe20002800000 */
[----:B------:R-:W0:Y:S01]  /*14a0*/  SHFL.BFLY PT, R23, R30, 0x1, 0x1f ;  /* 0x0c201f001e177f89 */ /* 0x000e2200000e0000 */
[----:B------:R-:W-:Y:S02]  /*14b0*/  FSETP.NAN.AND P4, PT, R30, R30, PT ;  /* 0x0000001e1e00720b */ /* 0x000fe40003f88000 */
[----:B------:R-:W-:Y:S01]  /*14c0*/  FSETP.NAN.AND P6, PT, R32, R32, PT ;  /* 0x000000202000720b */ /* 0x000fe20003fc8000 */
[----:B------:R-:W1:Y:S01]  /*14d0*/  SHFL.BFLY PT, R29, R32, 0x1, 0x1f ;  /* 0x0c201f00201d7f89 */ /* 0x000e6200000e0000 */
[----:B0-----:R-:W-:-:S02]  /*14e0*/  FSETP.GT.AND P3, PT, R30, R23, PT ;  /* 0x000000171e00720b */ /* 0x001fc40003f64000 */
[----:B-1----:R-:W-:-:S11]  /*14f0*/  FSETP.GT.AND P5, PT, R32, R29, PT ;  /* 0x0000001d2000720b */ /* 0x002fd60003fa4000 */
[----:B------:R-:W-:Y:S02]  /*1500*/  @!P3 SEL R30, R30, R23, P4 ;  /* 0x000000171e1eb207 */ /* 0x000fe40002000000 */
[----:B------:R-:W-:-:S03]  /*1510*/  @!P5 SEL R32, R32, R29, P6 ;  /* 0x0000001d2020d207 */ /* 0x000fc60003000000 */
[----:B------:R-:W-:Y:S04]  /*1520*/  @!P1 STS [R3.X4], R30 ;  /* 0x0000001e03009388 */ /* 0x000fe80000004800 */
[----:B------:R-:W-:Y:S04]  /*1530*/  @!P1 STS [R3.X4+0x400], R32 ;  /* 0x0004002003009388 */ /* 0x000fe80000004800 */
[----:B------:R-:W-:Y:S06]  /*1540*/  BAR.SYNC.DEFER_BLOCKING 0x0 ;  /* 0x0000000000007b1d */ /* 0x000fec0000010000 */
[----:B------:R-:W0:Y:S04]  /*1550*/  LDS R29, [R15] ;  /* 0x000000000f1d7984 */ /* 0x000e280000000800 */
[----:B------:R-:W1:Y:S04]  /*1560*/  LDS R8, [R15+0x20] ;  /* 0x000020000f087984 */ /* 0x000e680000000800 */
[----:B------:R-:W2:Y:S04]  /*1570*/  LDS R23, [R15+0x40] ;  /* 0x000040000f177984 */ /* 0x000ea80000000800 */
[----:B------:R-:W3:Y:S01]  /*1580*/  LDS R24, [R15+0x60] ;  /* 0x000060000f187984 */ /* 0x000ee20000000800 */
[--C-:B0-----:R-:W-:Y:S01]  /*1590*/  FADD R22, R22, -R29.reuse ;  /* 0x8000001d16167221 */ /* 0x101fe20000000000 */
[--C-:B------:R-:W-:Y:S01]  /*15a0*/  FADD R12, R12, -R29.reuse ;  /* 0x8000001d0c0c7221 */ /* 0x100fe20000000000 */
[--C-:B------:R-:W-:Y:S01]  /*15b0*/  FADD R4, R4, -R29.reuse ;  /* 0x8000001d04047221 */ /* 0x100fe20000000000 */
[----:B------:R-:W-:Y:S01]  /*15c0*/  FADD R16, R16, -R29 ;  /* 0x8000001d10107221 */ /* 0x000fe20000000000 */
[--C-:B-1----:R-:W-:Y:S01]  /*15d0*/  FADD R9, R9, -R8.reuse ;  /* 0x8000000809097221 */ /* 0x102fe20000000000 */
[----:B------:R-:W-:Y:S01]  /*15e0*/  FADD R27, R27, -R8 ;  /* 0x800000081b1b7221 */ /* 0x000fe20000000000 */
[----:B------:R-:W-:Y:S01]  /*15f0*/  FMUL R26, R22, 1.4426950216293334961 ;  /* 0x3fb8aa3b161a7820 */ /* 0x000fe20000400000 */
[----:B------:R-:W-:Y:S01]  /*1600*/  FMUL R30, R12, 1.4426950216293334961 ;  /* 0x3fb8aa3b0c1e7820 */ /* 0x000fe20000400000 */
[----:B------:R-:W-:Y:S01]  /*1610*/  FMUL R28, R9, 1.4426950216293334961 ;  /* 0x3fb8aa3b091c7820 */ /* 0x000fe20000400000 */
[----:B------:R-:W-:Y:S01]  /*1620*/  FMUL R31, R27, 1.4426950216293334961 ;  /* 0x3fb8aa3b1b1f7820 */ /* 0x000fe20000400000 */
[--C-:B--2---:R-:W-:Y:S01]  /*1630*/  FADD R22, R10, -R23.reuse ;  /* 0x800000170a167221 */ /* 0x104fe20000000000 */
[----:B------:R-:W-:Y:S01]  /*1640*/  FSETP.GEU.AND P5, PT, R26, -126, PT ;  /* 0xc2fc00001a00780b */ /* 0x000fe20003fae000 */
[--C-:B---3--:R-:W-:Y:S01]  /*1650*/  FADD R20, R20, -R24.reuse ;  /* 0x8000001814147221 */ /* 0x108fe20000000000 */
[----:B------:R-:W-:Y:S01]  /*1660*/  FSETP.GEU.AND P3, PT, R28, -126, PT ;  /* 0xc2fc00001c00780b */ /* 0x000fe20003f6e000 */
[----:B------:R-:W-:Y:S01]  /*1670*/  FMUL R27, R22, 1.4426950216293334961 ;  /* 0x3fb8aa3b161b7820 */ /* 0x000fe20000400000 */
[----:B------:R-:W-:Y:S01]  /*1680*/  FSETP.GEU.AND P4, PT, R31, -126, PT ;  /* 0xc2fc00001f00780b */ /* 0x000fe20003f8e000 */
[----:B------:R-:W-:Y:S01]  /*1690*/  FADD R22, R11, -R24 ;  /* 0x800000180b167221 */ /* 0x000fe20000000000 */
[----:B------:R-:W-:Y:S01]  /*16a0*/  FSETP.GEU.AND P6, PT, R30, -126, PT ;  /* 0xc2fc00001e00780b */ /* 0x000fe20003fce000 */
[--C-:B------:R-:W-:Y:S01]  /*16b0*/  FADD R25, R25, -R23.reuse ;  /* 0x8000001719197221 */ /* 0x100fe20000000000 */
[--C-:B------:R-:W-:Y:S01]  /*16c0*/  FADD R5, R5, -R8.reuse ;  /* 0x8000000805057221 */ /* 0x100fe20000000000 */
[----:B------:R-:W-:Y:S01]  /*16d0*/  FMUL R22, R22, 1.4426950216293334961 ;  /* 0x3fb8aa3b16167820 */ /* 0x000fe20000400000 */
[----:B------:R-:W-:Y:S01]  /*16e0*/  FADD R6, R6, -R23 ;  /* 0x8000001706067221 */ /* 0x000fe20000000000 */
[----:B------:R-:W-:Y:S01]  /*16f0*/  FADD R17, R17, -R8 ;  /* 0x8000000811117221 */ /* 0x000fe20000000000 */
[--C-:B------:R-:W-:Y:S01]  /*1700*/  FADD R7, R7, -R24.reuse ;  /* 0x8000001807077221 */ /* 0x100fe20000000000 */
[----:B------:R-:W-:Y:S01]  /*1710*/  @!P5 FMUL R26, R26, 0.5 ;  /* 0x3f0000001a1ad820 */ /* 0x000fe20000400000 */
[----:B------:R-:W-:Y:S01]  /*1720*/  FADD R19, R19, -R24 ;  /* 0x8000001813137221 */ /* 0x000fe20000000000 */
[----:B------:R-:W-:-:S02]  /*1730*/  @!P3 FMUL R28, R28, 0.5 ;  /* 0x3f0000001c1cb820 */ /* 0x000fc40000400000 */
[----:B------:R-:W-:Y:S01]  /*1740*/  @!P4 FMUL R31, R31, 0.5 ;  /* 0x3f0000001f1fc820 */ /* 0x000fe20000400000 */
[----:B------:R0:W1:Y:S01]  /*1750*/  MUFU.EX2 R12, R26 ;  /* 0x0000001a000c7308 */ /* 0x0000620000000800 */
[----:B------:R-:W-:Y:S01]  /*1760*/  @!P6 FMUL R30, R30, 0.5 ;  /* 0x3f0000001e1ee820 */ /* 0x000fe20000400000 */
[----:B------:R-:W-:-:S06]  /*1770*/  FMUL R19, R19, 1.4426950216293334961 ;  /* 0x3fb8aa3b13137820 */ /* 0x000fcc0000400000 */
[----:B------:R2:W3:Y:S01]  /*1780*/  MUFU.EX2 R10, R28 ;  /* 0x0000001c000a7308 */ /* 0x0004e20000000800 */
[----:B0-----:R-:W-:-:S07]  /*1790*/  FMUL R26, R25, 1.4426950216293334961 ;  /* 0x3fb8aa3b191a7820 */ /* 0x001fce0000400000 */
[----:B------:R0:W4:Y:S01]  /*17a0*/  MUFU.EX2 R11, R31 ;  /* 0x0000001f000b7308 */ /* 0x0001220000000800 */
[----:B--2---:R-:W-:Y:S01]  /*17b0*/  FMUL R28, R20, 1.4426950216293334961 ;  /* 0x3fb8aa3b141c7820 */ /* 0x004fe20000400000 */
[----:B-1----:R-:W-:Y:S01]  /*17c0*/  @!P5 FMUL R12, R12, R12 ;  /* 0x0000000c0c0cd220 */ /* 0x002fe20000400000 */
[----:B------:R-:W-:Y:S01]  /*17d0*/  BAR.SYNC.DEFER_BLOCKING 0x0 ;  /* 0x0000000000007b1d */ /* 0x000fe20000010000 */
[----:B------:R-:W-:Y:S01]  /*17e0*/  FSETP.GEU.AND P5, PT, R27, -126, PT ;  /* 0xc2fc00001b00780b */ /* 0x000fe20003fae000 */
[----:B---3--:R-:W-:-:S04]  /*17f0*/  @!P3 FMUL R10, R10, R10 ;  /* 0x0000000a0a0ab220 */ /* 0x008fc80000400000 */
[----:B------:R1:W2:Y:S01]  /*1800*/  MUFU.EX2 R9, R30 ;  /* 0x0000001e00097308 */ /* 0x0002a20000000800 */
[----:B------:R-:W-:Y:S01]  /*1810*/  FSETP.GEU.AND P3, PT, R22, -126, PT ;  /* 0xc2fc00001600780b */ /* 0x000fe20003f6e000 */
[----:B0-----:R-:W-:Y:S01]  /*1820*/  FMUL R31, R16, 1.4426950216293334961 ;  /* 0x3fb8aa3b101f7820 */ /* 0x001fe20000400000 */
[----:B----4-:R-:W-:Y:S01]  /*1830*/  @!P4 FMUL R11, R11, R11 ;  /* 0x0000000b0b0bc220 */ /* 0x010fe20000400000 */
[----:B------:R-:W-:-:S04]  /*1840*/  FSETP.GEU.AND P4, PT, R28, -126, PT ;  /* 0xc2fc00001c00780b */ /* 0x000fc80003f8e000 */
[----:B------:R-:W-:Y:S01]  /*1850*/  @!P5 FMUL R27, R27, 0.5 ;  /* 0x3f0000001b1bd820 */ /* 0x000fe20000400000 */
[----:B-1----:R-:W-:Y:S01]  /*1860*/  FMUL R30, R4, 1.4426950216293334961 ;  /* 0x3fb8aa3b041e7820 */ /* 0x002fe20000400000 */
[----:B------:R-:W-:Y:S02]  /*1870*/  FADD R11, R10, R11 ;  /* 0x0000000b0a0b7221 */ /* 0x000fe40000000000 */
[----:B------:R0:W1:Y:S02]  /*1880*/  MUFU.EX2 R25, R27 ;  /* 0x0000001b00197308 */ /* 0x0000640000000800 */
[----:B------:R-:W-:Y:S01]  /*1890*/  @!P3 FMUL R22, R22, 0.5 ;  /* 0x3f0000001616b820 */ /* 0x000fe20000400000 */
[----:B--2---:R-:W-:Y:S01]  /*18a0*/  @!P6 FMUL R9, R9, R9 ;  /* 0x000000090909e220 */ /* 0x004fe20000400000 */
[----:B------:R-:W-:-:S03]  /*18b0*/  FSETP.GEU.AND P6, PT, R26, -126, PT ;  /* 0xc2fc00001a00780b */ /* 0x000fc60003fce000 */
[----:B------:R-:W-:Y:S01]  /*18c0*/  FADD R9, R12, R9 ;  /* 0x000000090c097221 */ /* 0x000fe20000000000 */
[----:B------:R-:W-:Y:S01]  /*18d0*/  @!P4 FMUL R28, R28, 0.5 ;  /* 0x3f0000001c1cc820 */ /* 0x000fe20000400000 */
[----:B------:R2:W3:Y:S01]  /*18e0*/  MUFU.EX2 R4, R22 ;  /* 0x0000001600047308 */ /* 0x0004e20000000800 */
[----:B0-----:R-:W-:Y:S01]  /*18f0*/  FMUL R27, R5, 1.4426950216293334961 ;  /* 0x3fb8aa3b051b7820 */ /* 0x001fe20000400000 */
[----:B-1----:R-:W-:-:S06]  /*1900*/  @!P5 FMUL R25, R25, R25 ;  /* 0x000000191919d220 */ /* 0x002fcc0000400000 */
[----:B------:R0:W1:Y:S01]  /*1910*/  MUFU.EX2 R5, R28 ;  /* 0x0000001c00057308 */ /* 0x0000620000000800 */
[----:B------:R-:W-:Y:S01]  /*1920*/  @!P6 FMUL R26, R26, 0.5 ;  /* 0x3f0000001a1ae820 */ /* 0x000fe20000400000 */
[----:B------:R-:W-:Y:S01]  /*1930*/  FSETP.GEU.AND P5, PT, R30, -126, PT ;  /* 0xc2fc00001e00780b */ /* 0x000fe20003fae000 */
[----:B--2---:R-:W-:-:S04]  /*1940*/  FADD R22, R18, -R23 ;  /* 0x8000001712167221 */ /* 0x004fc80000000000 */
[----:B------:R-:W-:Y:S01]  /*1950*/  FMUL R22, R22, 1.4426950216293334961 ;  /* 0x3fb8aa3b16167820 */ /* 0x000fe20000400000 */
[----:B------:R2:W4:Y:S01]  /*1960*/  MUFU.EX2 R20, R26 ;  /* 0x0000001a00147308 */ /* 0x0005220000000800 */
[----:B---3--:R-:W-:Y:S01]  /*1970*/  @!P3 FMUL R4, R4, R4 ;  /* 0x000000040404b220 */ /* 0x008fe20000400000 */
[----:B0-----:R-:W-:-:S05]  /*1980*/  FMUL R28, R17, 1.4426950216293334961 ;  /* 0x3fb8aa3b111c7820 */ /* 0x001fca0000400000 */
[----:B------:R-:W-:Y:S01]  /*1990*/  @!P5 FMUL R30, R30, 0.5 ;  /* 0x3f0000001e1ed820 */ /* 0x000fe20000400000 */
[----:B-1----:R-:W-:Y:S01]  /*19a0*/  @!P4 FMUL R5, R5, R5 ;  /* 0x000000050505c220 */ /* 0x002fe20000400000 */
[----:B--2---:R-:W-:Y:S01]  /*19b0*/  FMUL R26, R6, 1.4426950216293334961 ;  /* 0x3fb8aa3b061a7820 */ /* 0x004fe20000400000 */
[----:B------:R-:W-:Y:S01]  /*19c0*/  FSETP.GEU.AND P4, PT, R31, -126, PT ;  /* 0xc2fc00001f00780b */ /* 0x000fe20003f8e000 */
[----:B------:R-:W0:Y:S01]  /*19d0*/  MUFU.EX2 R6, R30 ;  /* 0x0000001e00067308 */ /* 0x000e220000000800 */
[----:B------:R-:W-:Y:S01]  /*19e0*/  FADD R5, R4, R5 ;  /* 0x0000000504057221 */ /* 0x000fe20000000000 */
[----:B------:R-:W-:Y:S02]  /*19f0*/  LOP3.LUT R4, R3, 0x1, RZ, 0xc0, !PT ;  /* 0x0000000103047812 */ /* 0x000fe400078ec0ff */
[----:B------:R-:W-:Y:S01]  /*1a00*/  FSETP.GEU.AND P3, PT, R26, -126, PT ;  /* 0xc2fc00001a00780b */ /* 0x000fe20003f6e000 */
[----:B----4-:R-:W-:Y:S01]  /*1a10*/  @!P6 FMUL R20, R20, R20 ;  /* 0x000000141414e220 */ /* 0x010fe20000400000 */
[----:B------:R-:W-:-:S03]  /*1a20*/  FSETP.GEU.AND P6, PT, R27, -126, PT ;  /* 0xc2fc00001b00780b */ /* 0x000fc60003fce000 */
[----:B------:R-:W-:-:S03]  /*1a30*/  FADD R20, R25, R20 ;  /* 0x0000001419147221 */ /* 0x000fc60000000000 */
[----:B------:R-:W-:-:S04]  /*1a40*/  @!P4 FMUL R31, R31, 0.5 ;  /* 0x3f0000001f1fc820 */ /* 0x000fc80000400000 */
[----:B------:R-:W1:Y:S01]  /*1a50*/  MUFU.EX2 R18, R31 ;  /* 0x0000001f00127308 */ /* 0x000e620000000800 */
[----:B------:R-:W-:Y:S01]  /*1a60*/  @!P3 FMUL R26, R26, 0.5 ;  /* 0x3f0000001a1ab820 */ /* 0x000fe20000400000 */
[----:B0-----:R-:W-:Y:S01]  /*1a70*/  @!P5 FMUL R6, R6, R6 ;  /* 0x000000060606d220 */ /* 0x001fe20000400000 */
[----:B------:R-:W-:Y:S01]  /*1a80*/  @!P6 FMUL R27, R27, 0.5 ;  /* 0x3f0000001b1be820 */ /* 0x000fe20000400000 */
[----:B------:R-:W-:Y:S02]  /*1a90*/  FSETP.GEU.AND P5, PT, R28, -126, PT ;  /* 0xc2fc00001c00780b */ /* 0x000fe40003fae000 */
[----:B------:R-:W-:Y:S02]  /*1aa0*/  FADD R9, R6, R9 ;  /* 0x0000000906097221 */ /* 0x000fe40000000000 */
[----:B------:R-:W0:Y:S08]  /*1ab0*/  MUFU.EX2 R17, R26 ;  /* 0x0000001a00117308 */ /* 0x000e300000000800 */
[----:B------:R2:W3:Y:S01]  /*1ac0*/  MUFU.EX2 R16, R27 ;  /* 0x0000001b00107308 */ /* 0x0004e20000000800 */
[----:B-1----:R-:W-:Y:S01]  /*1ad0*/  @!P4 FMUL R18, R18, R18 ;  /* 0x000000121212c220 */ /* 0x002fe20000400000 */
[----:B------:R-:W-:Y:S01]  /*1ae0*/  FSETP.GEU.AND P4, PT, R19, -126, PT ;  /* 0xc2fc00001300780b */ /* 0x000fe20003f8e000 */
[----:B------:R-:W-:-:S02]  /*1af0*/  @!P5 FMUL R28, R28, 0.5 ;  /* 0x3f0000001c1cd820 */ /* 0x000fc40000400000 */
[----:B------:R-:W-:Y:S01]  /*1b00*/  FADD R9, R18, R9 ;  /* 0x0000000912097221 */ /* 0x000fe20000000000 */
[----:B0-----:R-:W-:Y:S01]  /*1b10*/  @!P3 FMUL R17, R17, R17 ;  /* 0x000000111111b220 */ /* 0x001fe20000400000 */
[----:B--2---:R-:W-:-:S03]  /*1b20*/  FMUL R27, R7, 1.4426950216293334961 ;  /* 0x3fb8aa3b071b7820 */ /* 0x004fc60000400000 */
[----:B------:R-:W-:Y:S01]  /*1b30*/  FSEL R9, R9, RZ, P0 ;  /* 0x000000ff09097208 */ /* 0x000fe20000000000 */
[----:B------:R-:W0:Y:S01]  /*1b40*/  MUFU.EX2 R7, R28 ;  /* 0x0000001c00077308 */ /* 0x000e220000000800 */
[----:B------:R-:W-:Y:S01]  /*1b50*/  FADD R17, R17, R20 ;  /* 0x0000001411117221 */ /* 0x000fe20000000000 */
[----:B------:R-:W-:Y:S02]  /*1b60*/  FSETP.GEU.AND P3, PT, R27, -126, PT ;  /* 0xc2fc00001b00780b */ /* 0x000fe40003f6e000 */
[----:B------:R-:W-:Y:S01]  /*1b70*/  @!P4 FMUL R19, R19, 0.5 ;  /* 0x3f0000001313c820 */ /* 0x000fe20000400000 */
[----:B---3--:R-:W-:Y:S01]  /*1b80*/  @!P6 FMUL R16, R16, R16 ;  /* 0x000000101010e220 */ /* 0x008fe20000400000 */
[----:B------:R-:W-:Y:S01]  /*1b90*/  FSETP.GEU.AND P6, PT, R22, -126, PT ;  /* 0xc2fc00001600780b */ /* 0x000fe20003fce000 */
[----:B------:R-:W1:Y:S02]  /*1ba0*/  SHFL.BFLY PT, R10, R9, 0x10, 0x1f ;  /* 0x0e001f00090a7f89 */ /* 0x000e6400000e0000 */
[----:B------:R-:W-:Y:S01]  /*1bb0*/  FADD R16, R16, R11 ;  /* 0x0000000b10107221 */ /* 0x000fe20000000000 */
[----:B------:R-:W2:Y:S05]  /*1bc0*/  MUFU.EX2 R19, R19 ;  /* 0x0000001300137308 */ /* 0x000eaa0000000800 */
[----:B------:R-:W-:Y:S01]  /*1bd0*/  @!P3 FMUL R27, R27, 0.5 ;  /* 0x3f0000001b1bb820 */ /* 0x000fe20000400000 */
[----:B0-----:R-:W-:-:S03]  /*1be0*/  @!P5 FMUL R7, R7, R7 ;  /* 0x000000070707d220 */ /* 0x001fc60000400000 */
[----:B------:R-:W-:Y:S01]  /*1bf0*/  @!P6 FMUL R22, R22, 0.5 ;  /* 0x3f0000001616e820 */ /* 0x000fe20000400000 */
[----:B------:R-:W0:Y:S01]  /*1c00*/  MUFU.EX2 R26, R27 ;  /* 0x0000001b001a7308 */ /* 0x000e220000000800 */
[----:B------:R-:W-:Y:S01]  /*1c10*/  FADD R16, R7, R16 ;  /* 0x0000001007107221 */ /* 0x000fe20000000000 */
[----:B--2---:R-:W-:-:S04]  /*1c20*/  @!P4 FMUL R19, R19, R19 ;  /* 0x000000131313c220 */ /* 0x004fc80000400000 */
[----:B------:R-:W-:Y:S02]  /*1c30*/  FSEL R16, R16, RZ, P0 ;  /* 0x000000ff10107208 */ /* 0x000fe40000000000 */
[----:B------:R-:W2:Y:S01]  /*1c40*/  MUFU.EX2 R22, R22 ;  /* 0x0000001600167308 */ /* 0x000ea20000000800 */
[----:B-1----:R-:W-:Y:S02]  /*1c50*/  FADD R18, R9, R10 ;  /* 0x0000000a09127221 */ /* 0x002fe40000000000 */
[----:B------:R-:W1:Y:S01]  /*1c60*/  SHFL.BFLY PT, R7, R16, 0x10, 0x1f ;  /* 0x0e001f0010077f89 */ /* 0x000e6200000e0000 */
[----:B0-----:R-:W-:-:S04]  /*1c70*/  @!P3 FMUL R26, R26, R26 ;  /* 0x0000001a1a1ab220 */ /* 0x001fc80000400000 */
[----:B------:R-:W-:Y:S01]  /*1c80*/  FADD R26, R26, R5 ;  /* 0x000000051a1a7221 */ /* 0x000fe20000000000 */
[----:B------:R-:W-:-:S03]  /*1c90*/  SHF.R.U32.HI R5, RZ, 0x1, R3 ;  /* 0x00000001ff057819 */ /* 0x000fc60000011603 */
[----:B------:R-:W-:Y:S01]  /*1ca0*/  FADD R26, R19, R26 ;  /* 0x0000001a131a7221 */ /* 0x000fe20000000000 */
[----:B------:R-:W-:Y:S01]  /*1cb0*/  IMAD.SHL.U32 R19, R4, 0x20, RZ ;  /* 0x0000002004137824 */ /* 0x000fe200078e00ff */
[----:B------:R-:W-:Y:S01]  /*1cc0*/  LOP3.LUT R4, R3, 0x3f, RZ, 0xc0, !PT ;  /* 0x0000003f03047812 */ /* 0x000fe200078ec0ff */
[----:B--2---:R-:W-:Y:S01]  /*1cd0*/  @!P6 FMUL R22, R22, R22 ;  /* 0x000000161616e220 */ /* 0x004fe20000400000 */
[----:B------:R-:W-:Y:S02]  /*1ce0*/  LOP3.LUT R5, R5, 0x1c, RZ, 0xc0, !PT ;  /* 0x0000001c05057812 */ /* 0x000fe400078ec0ff */
[----:B------:R-:W-:Y:S01]  /*1cf0*/  LOP3.LUT R14, R19, R14, RZ, 0xfc, !PT ;  /* 0x0000000e130e7212 */ /* 0x000fe200078efcff */
[----:B------:R-:W-:Y:S01]  /*1d00*/  FADD R17, R22, R17 ;  /* 0x0000001116117221 */ /* 0x000fe20000000000 */
[----:B------:R-:W-:Y:S01]  /*1d10*/  FSEL R26, R26, RZ, P0 ;  /* 0x000000ff1a1a7208 */ /* 0x000fe20000000000 */
[----:B------:R-:W-:Y:S02]  /*1d20*/  IMAD R4, R4, 0x4, R5 ;  /* 0x0000000404047824 */ /* 0x000fe400078e0205 */
[----:B------:R-:W-:Y:S01]  /*1d30*/  IMAD.SHL.U32 R14, R14, 0x4, RZ ;  /* 0x000000040e0e7824 */ /* 0x000fe200078e00ff */
[----:B------:R-:W-:Y:S01]  /*1d40*/  FSEL R17, R17, RZ, P0 ;  /* 0x000000ff11117208 */ /* 0x000fe20000000000 */
[----:B------:R-:W0:Y:S01]  /*1d50*/  SHFL.BFLY PT, R11, R26, 0x10, 0x1f ;  /* 0x0e001f001a0b7f89 */ /* 0x000e2200000e0000 */
[----:B-1----:R-:W-:Y:S01]  /*1d60*/  FADD R16, R16, R7 ;  /* 0x0000000710107221 */ /* 0x002fe20000000000 */
[----:B------:R-:W-:Y:S01]  /*1d70*/  IMAD R6, R13, 0x10, R14 ;  /* 0x000000100d067824 */ /* 0x000fe200078e020e */
[----:B------:R-:W-:Y:S01]  /*1d80*/  LEA.HI R5, R19, R14, RZ, 0x1f ;  /* 0x0000000e13057211 */ /* 0x000fe200078ff8ff */
[----:B------:R-:W1:Y:S01]  /*1d90*/  SHFL.BFLY PT, R12, R17, 0x10, 0x1f ;  /* 0x0e001f00110c7f89 */ /* 0x000e6200000e0000 */
[----:B------:R-:W-:-:S03]  /*1da0*/  LOP3.LUT P0, RZ, R0, 0xc0, R3, 0xf8, !PT ;  /* 0x000000c000ff7812 */ /* 0x000fc6000780f803 */
[----:B------:R-:W-:Y:S01]  /*1db0*/  STS [R6], R29 ;  /* 0x0000001d06007388 */ /* 0x000fe20000000800 */
[----:B------:R-:W-:-:S03]  /*1dc0*/  ISETP.LT.AND P0, PT, R2, 0x40, !P0 ;  /* 0x000000400200780c */ /* 0x000fc60004701270 */
[----:B------:R-:W-:Y:S04]  /*1dd0*/  STS [R5+0x24], R8 ;  /* 0x0000240805007388 */ /* 0x000fe80000000800 */
[----:B------:R-:W-:Y:S04]  /*1de0*/  STS [R5+0x48], R23 ;  /* 0x0000481705007388 */ /* 0x000fe80000000800 */
[----:B------:R-:W-:Y:S04]  /*1df0*/  STS [R5+0x6c], R24 ;  /* 0x00006c1805007388 */ /* 0x000fe80000000800 */
[----:B------:R-:W-:Y:S01]  /*1e00*/  BAR.SYNC.DEFER_BLOCKING 0x0 ;  /* 0x0000000000007b1d */ /* 0x000fe20000010000 */
[----:B0-----:R-:W-:Y:S01]  /*1e10*/  FADD R26, R26, R11 ;  /* 0x0000000b1a1a7221 */ /* 0x001fe20000000000 */
[----:B-1----:R-:W-:-:S04]  /*1e20*/  FADD R12, R17, R12 ;  /* 0x0000000c110c7221 */ /* 0x002fc80000000000 */
[----:B------:R-:W-:Y:S04]  /*1e30*/  LDS R7, [R4] ;  /* 0x0000000004077984 */ /* 0x000fe80000000800 */
[----:B------:R-:W-:Y:S06]  /*1e40*/  BAR.SYNC.DEFER_BLOCKING 0x0 ;  /* 0x0000000000007b1d */ /* 0x000fec0000010000 */
[----:B------:R-:W-:Y:S04]  /*1e50*/  @!P2 STS [R21], R18 ;  /* 0x000000121500a388 */ /* 0x000fe80000000800 */
[----:B------:R-:W-:Y:S04]  /*1e60*/  @!P2 STS [R21+0x20], R16 ;  /* 0x000020101500a388 */ /* 0x000fe80000000800 */
[----:B------:R-:W-:Y:S04]  /*1e70*/  @!P2 STS [R21+0x40], R12 ;  /* 0x0000400c1500a388 */ /* 0x000fe80000000800 */
[----:B------:R-:W-:Y:S04]  /*1e80*/  @!P2 STS [R21+0x60], R26 ;  /* 0x0000601a1500a388 */ /* 0x000fe80000000800 */
[----:B------:R-:W-:Y:S06]  /*1e90*/  BAR.SYNC.DEFER_BLOCKING 0x0 ;  /* 0x0000000000007b1d */ /* 0x000fec0000010000 */
[----:B------:R-:W0:Y:S04]  /*1ea0*/  LDS R8, [R3.X4] ;  /* 0x0000000003087984 */ /* 0x000e280000004800 */
[----:B------:R-:W1:Y:S04]  /*1eb0*/  LDS R13, [R3.X4+0x400] ;  /* 0x00040000030d7984 */ /* 0x000e680000004800 */
[----:B0-----:R-:W0:Y:S04]  /*1ec0*/  SHFL.BFLY PT, R9, R8, 0x4, 0x1f ;  /* 0x0c801f0008097f89 */ /* 0x001e2800000e0000 */
[----:B-1----:R-:W1:Y:S01]  /*1ed0*/  SHFL.BFLY PT, R10, R13, 0x4, 0x1f ;  /* 0x0c801f000d0a7f89 */ /* 0x002e6200000e0000 */
[----:B0-----:R-:W-:Y:S01]  /*1ee0*/  FADD R9, R8, R9 ;  /* 0x0000000908097221 */ /* 0x001fe20000000000 */
[----:B-1----:R-:W-:-:S04]  /*1ef0*/  FADD R14, R13, R10 ;  /* 0x0000000a0d0e7221 */ /* 0x002fc80000000000 */
[----:B------:R-:W0:Y:S04]  /*1f00*/  SHFL.BFLY PT, R10, R9, 0x2, 0x1f ;  /* 0x0c401f00090a7f89 */ /* 0x000e2800000e0000 */
[----:B------:R-:W1:Y:S01]  /*1f10*/  SHFL.BFLY PT, R11, R14, 0x2, 0x1f ;  /* 0x0c401f000e0b7f89 */ /* 0x000e6200000e0000 */
[----:B0-----:R-:W-:Y:S01]  /*1f20*/  FADD R10, R9, R10 ;  /* 0x0000000a090a7221 */ /* 0x001fe20000000000 */
[----:B-1----:R-:W-:-:S04]  /*1f30*/  FADD R16, R14, R11 ;  /* 0x0000000b0e107221 */ /* 0x002fc80000000000 */
[----:B------:R-:W0:Y:S04]  /*1f40*/  SHFL.BFLY PT, R11, R10, 0x1, 0x1f ;  /* 0x0c201f000a0b7f89 */ /* 0x000e2800000e0000 */
[----:B------:R-:W1:Y:S01]  /*1f50*/  SHFL.BFLY PT, R17, R16, 0x1, 0x1f ;  /* 0x0c201f0010117f89 */ /* 0x000e6200000e0000 */
[----:B0-----:R-:W-:Y:S01]  /*1f60*/  FADD R12, R10, R11 ;  /* 0x0000000b0a0c7221 */ /* 0x001fe20000000000 */
[----:B------:R-:W-:Y:S01]  /*1f70*/  SHF.R.U32.HI R10, RZ, 0x3, R3 ;  /* 0x00000003ff0a7819 */ /* 0x000fe20000011603 */
[----:B------:R-:W-:Y:S01]  /*1f80*/  IMAD.SHL.U32 R11, R0, 0x8, RZ ;  /* 0x00000008000b7824 */ /* 0x000fe200078e00ff */
[----:B-1----:R-:W-:Y:S02]  /*1f90*/  FADD R8, R16, R17 ;  /* 0x0000001110087221 */ /* 0x002fe40000000000 */
[----:B------:R-:W-:Y:S01]  /*1fa0*/  @!P1 STS [R3.X4], R12 ;  /* 0x0000000c03009388 */ /* 0x000fe20000004800 */
[----:B------:R-:W-:-:S03]  /*1fb0*/  SGXT.U32 R10, R10, 0x3 ;  /* 0x000000030a0a781a */ /* 0x000fc60000000000 */
[----:B------:R0:W-:Y:S01]  /*1fc0*/  @!P1 STS [R3.X4+0x400], R8 ;  /* 0x0004000803009388 */ /* 0x0001e20000004800 */
[----:B------:R-:W-:-:S03]  /*1fd0*/  LOP3.LUT R11, R10, R11, RZ, 0xfc, !PT ;  /* 0x0000000b0a0b7212 */ /* 0x000fc600078efcff */
[----:B------:R-:W-:Y:S02]  /*1fe0*/  BAR.SYNC.DEFER_BLOCKING 0x0 ;  /* 0x0000000000007b1d */ /* 0x000fe40000010000 */
[----:B------:R-:W-:Y:S02]  /*1ff0*/  IMAD R0, R11, 0x40, R2 ;  /* 0x000000400b007824 */ /* 0x000fe400078e0202 */
[----:B------:R-:W-:-:S04]  /*2000*/  IMAD.MOV.U32 R11, RZ, RZ, 0x4 ;  /* 0x00000004ff0b7424 */ /* 0x000fc800078e00ff */
[----:B0-----:R-:W-:Y:S01]  /*2010*/  IMAD.WIDE R2, R0, R11, c[0x0][0x170] ;  /* 0x00005c0000027625 */ /* 0x001fe200078e020b */
[----:B------:R-:W0:Y:S04]  /*2020*/  LDS R9, [R15] ;  /* 0x000000000f097984 */ /* 0x000e280000000800 */
[----:B------:R-:W1:Y:S04]  /*2030*/  LDS R14, [R15+0x20] ;  /* 0x000020000f0e7984 */ /* 0x000e680000000800 */
[----:B------:R-:W2:Y:S04]  /*2040*/  LDS R18, [R15+0x40] ;  /* 0x000040000f127984 */ /* 0x000ea80000000800 */
[----:B------:R-:W3:Y:S04]  /*2050*/  LDS R20, [R15+0x60] ;  /* 0x000060000f147984 */ /* 0x000ee80000000800 */
[----:B------:R-:W-:Y:S06]  /*2060*/  BAR.SYNC.DEFER_BLOCKING 0x0 ;  /* 0x0000000000007b1d */ /* 0x000fec0000010000 */
[----:B0-----:R0:W-:Y:S04]  /*2070*/  STS [R6], R9 ;  /* 0x0000000906007388 */ /* 0x0011e80000000800 */
[----:B-1----:R0:W-:Y:S04]  /*2080*/  STS [R5+0x24], R14 ;  /* 0x0000240e05007388 */ /* 0x0021e80000000800 */
[----:B--2---:R0:W-:Y:S04]  /*2090*/  STS [R5+0x48], R18 ;  /* 0x0000481205007388 */ /* 0x0041e80000000800 */
[----:B---3--:R0:W-:Y:S04]  /*20a0*/  STS [R5+0x6c], R20 ;  /* 0x00006c1405007388 */ /* 0x0081e80000000800 */
[----:B------:R-:W-:Y:S06]  /*20b0*/  BAR.SYNC.DEFER_BLOCKING 0x0 ;  /* 0x0000000000007b1d */ /* 0x000fec0000010000 */
[----:B------:R0:W-:Y:S01]  /*20c0*/  @P0 STG.E [R2.64], R7 ;  /* 0x0000000702000986 */ /* 0x0001e2000c101904 */
[----:B------:R-:W-:Y:S05]  /*20d0*/  @!P0 EXIT ;  /* 0x000000000000894d */ /* 0x000fea0003800000 */
[----:B0-----:R-:W0:Y:S01]  /*20e0*/  LDS R5, [R4] ;  /* 0x0000000004057984 */ /* 0x001e220000000800 */
[----:B------:R-:W-:-:S05]  /*20f0*/  IMAD.WIDE R2, R0, R11, c[0x0][0x178] ;  /* 0x00005e0000027625 */ /* 0x000fca00078e020b */
[----:B0-----:R-:W-:Y:S01]  /*2100*/  STG.E [R2.64], R5 ;  /* 0x0000000502007986 */ /* 0x001fe2000c101904 */
[----:B------:R-:W-:Y:S05]  /*2110*/  EXIT ;  /* 0x000000000000794d */ /* 0x000fea0003800000 */
.L_x_0:
[----:B------:R-:W-:-:S00]  /*2120*/  BRA `(.L_x_0) ;  /* 0xfffffff000007947 */ /* 0x000fc0000383ffff */
[----:B------:R-:W-:-:S00]  /*2130*/  NOP ;  /* 0x0000000000007918 */ /* 0x000fc00000000000 */
        /* <DEDUP_REMOVED lines=12> */
.L_x_1:


//--------------------- .nv.shared.triton_per_fused_add_3 --------------------------
	.section	.nv.shared.triton_per_fused_add_3,"aw",@nobits
	.sectionflags	@""
	.align	16
